//
// Generated by NVIDIA NVVM Compiler
//
// Compiler Build ID: CL-36424714
// Cuda compilation tools, release 13.0, V13.0.88
// Based on NVVM 20.0.0
//

.version 9.0
.target sm_100
.address_size 64

	// .globl	_Z13Convolution2DPfS_S_S_iiii

.visible .entry _Z13Convolution2DPfS_S_S_iiii(
	.param .u64 .ptr .align 1 _Z13Convolution2DPfS_S_S_iiii_param_0,
	.param .u64 .ptr .align 1 _Z13Convolution2DPfS_S_S_iiii_param_1,
	.param .u64 .ptr .align 1 _Z13Convolution2DPfS_S_S_iiii_param_2,
	.param .u64 .ptr .align 1 _Z13Convolution2DPfS_S_S_iiii_param_3,
	.param .u32 _Z13Convolution2DPfS_S_S_iiii_param_4,
	.param .u32 _Z13Convolution2DPfS_S_S_iiii_param_5,
	.param .u32 _Z13Convolution2DPfS_S_S_iiii_param_6,
	.param .u32 _Z13Convolution2DPfS_S_S_iiii_param_7
)
{
	.reg .pred 	%p<91>;
	.reg .b32 	%r<72>;
	.reg .b32 	%f<98>;
	.reg .b64 	%rd<30>;

	ld.param.u64 	%rd11, [_Z13Convolution2DPfS_S_S_iiii_param_0];
	ld.param.u64 	%rd12, [_Z13Convolution2DPfS_S_S_iiii_param_1];
	ld.param.u64 	%rd9, [_Z13Convolution2DPfS_S_S_iiii_param_2];
	ld.param.u32 	%r26, [_Z13Convolution2DPfS_S_S_iiii_param_4];
	ld.param.u32 	%r27, [_Z13Convolution2DPfS_S_S_iiii_param_5];
	ld.param.u32 	%r29, [_Z13Convolution2DPfS_S_S_iiii_param_6];
	ld.param.u32 	%r30, [_Z13Convolution2DPfS_S_S_iiii_param_7];
	cvta.to.global.u64 	%rd1, %rd12;
	cvta.to.global.u64 	%rd2, %rd11;
	mov.u32 	%r31, %ctaid.x;
	mov.u32 	%r32, %ntid.x;
	mov.u32 	%r33, %tid.x;
	mad.lo.s32 	%r1, %r31, %r32, %r33;
	mov.u32 	%r34, %ctaid.y;
	mov.u32 	%r35, %ntid.y;
	mov.u32 	%r36, %tid.y;
	mad.lo.s32 	%r37, %r34, %r35, %r36;
	mov.u32 	%r3, %ctaid.z;
	max.s32 	%r38, %r1, %r37;
	setp.ge.s32 	%p2, %r38, %r29;
	setp.ge.s32 	%p3, %r3, %r30;
	or.pred  	%p4, %p2, %p3;
	@%p4 bra 	$L__BB0_45;
	cvta.to.global.u64 	%rd13, %rd9;
	mul.wide.u32 	%rd14, %r3, 4;
	add.s64 	%rd15, %rd13, %rd14;
	ld.global.f32 	%f76, [%rd15];
	setp.lt.s32 	%p5, %r27, 1;
	@%p5 bra 	$L__BB0_44;
	shr.u32 	%r40, %r27, 1;
	sub.s32 	%r4, %r1, %r40;
	sub.s32 	%r5, %r37, %r40;
	mul.lo.s32 	%r6, %r27, %r3;
	and.b32  	%r7, %r27, 7;
	and.b32  	%r8, %r27, 3;
	and.b32  	%r9, %r27, 2147483640;
	and.b32  	%r10, %r27, 1;
	mov.b32 	%r67, 0;
$L__BB0_3:
	setp.lt.u32 	%p6, %r27, 8;
	add.s32 	%r42, %r5, %r67;
	setp.gt.s32 	%p7, %r42, -1;
	setp.lt.s32 	%p8, %r42, %r26;
	and.pred  	%p1, %p7, %p8;
	mul.lo.s32 	%r12, %r42, %r26;
	add.s32 	%r43, %r67, %r6;
	mul.lo.s32 	%r13, %r43, %r27;
	mov.b32 	%r70, 0;
	@%p6 bra 	$L__BB0_22;
	mov.b32 	%r68, 0;
$L__BB0_5:
	.pragma "nounroll";
	add.s32 	%r15, %r4, %r68;
	setp.gt.s32 	%p9, %r15, -1;
	setp.lt.s32 	%p10, %r15, %r26;
	and.pred  	%p11, %p9, %p10;
	and.pred  	%p12, %p11, %p1;
	add.s32 	%r45, %r15, %r12;
	mul.wide.s32 	%rd16, %r45, 4;
	add.s64 	%rd3, %rd2, %rd16;
	add.s32 	%r46, %r68, %r13;
	mul.wide.s32 	%rd17, %r46, 4;
	add.s64 	%rd4, %rd1, %rd17;
	not.pred 	%p13, %p12;
	@%p13 bra 	$L__BB0_7;
	ld.global.f32 	%f42, [%rd3];
	ld.global.f32 	%f43, [%rd4];
	fma.rn.f32 	%f76, %f42, %f43, %f76;
$L__BB0_7:
	add.s32 	%r47, %r15, 1;
	setp.gt.s32 	%p14, %r47, -1;
	setp.lt.s32 	%p15, %r47, %r26;
	and.pred  	%p16, %p14, %p15;
	and.pred  	%p17, %p16, %p1;
	not.pred 	%p18, %p17;
	@%p18 bra 	$L__BB0_9;
	ld.global.f32 	%f44, [%rd3+4];
	ld.global.f32 	%f45, [%rd4+4];
	fma.rn.f32 	%f76, %f44, %f45, %f76;
$L__BB0_9:
	add.s32 	%r48, %r15, 2;
	setp.gt.s32 	%p19, %r48, -1;
	setp.lt.s32 	%p20, %r48, %r26;
	and.pred  	%p21, %p19, %p20;
	and.pred  	%p22, %p21, %p1;
	not.pred 	%p23, %p22;
	@%p23 bra 	$L__BB0_11;
	ld.global.f32 	%f46, [%rd3+8];
	ld.global.f32 	%f47, [%rd4+8];
	fma.rn.f32 	%f76, %f46, %f47, %f76;
$L__BB0_11:
	add.s32 	%r49, %r15, 3;
	setp.gt.s32 	%p24, %r49, -1;
	setp.lt.s32 	%p25, %r49, %r26;
	and.pred  	%p26, %p24, %p25;
	and.pred  	%p27, %p26, %p1;
	not.pred 	%p28, %p27;
	@%p28 bra 	$L__BB0_13;
	ld.global.f32 	%f48, [%rd3+12];
	ld.global.f32 	%f49, [%rd4+12];
	fma.rn.f32 	%f76, %f48, %f49, %f76;
$L__BB0_13:
	add.s32 	%r50, %r15, 4;
	setp.gt.s32 	%p29, %r50, -1;
	setp.lt.s32 	%p30, %r50, %r26;
	and.pred  	%p31, %p29, %p30;
	and.pred  	%p32, %p31, %p1;
	not.pred 	%p33, %p32;
	@%p33 bra 	$L__BB0_15;
	ld.global.f32 	%f50, [%rd3+16];
	ld.global.f32 	%f51, [%rd4+16];
	fma.rn.f32 	%f76, %f50, %f51, %f76;
$L__BB0_15:
	add.s32 	%r51, %r15, 5;
	setp.gt.s32 	%p34, %r51, -1;
	setp.lt.s32 	%p35, %r51, %r26;
	and.pred  	%p36, %p34, %p35;
	and.pred  	%p37, %p36, %p1;
	not.pred 	%p38, %p37;
	@%p38 bra 	$L__BB0_17;
	ld.global.f32 	%f52, [%rd3+20];
	ld.global.f32 	%f53, [%rd4+20];
	fma.rn.f32 	%f76, %f52, %f53, %f76;
$L__BB0_17:
	add.s32 	%r52, %r15, 6;
	setp.gt.s32 	%p39, %r52, -1;
	setp.lt.s32 	%p40, %r52, %r26;
	and.pred  	%p41, %p39, %p40;
	and.pred  	%p42, %p41, %p1;
	not.pred 	%p43, %p42;
	@%p43 bra 	$L__BB0_19;
	ld.global.f32 	%f54, [%rd3+24];
	ld.global.f32 	%f55, [%rd4+24];
	fma.rn.f32 	%f76, %f54, %f55, %f76;
$L__BB0_19:
	add.s32 	%r53, %r15, 7;
	setp.gt.s32 	%p44, %r53, -1;
	setp.lt.s32 	%p45, %r53, %r26;
	and.pred  	%p46, %p44, %p45;
	and.pred  	%p47, %p46, %p1;
	not.pred 	%p48, %p47;
	@%p48 bra 	$L__BB0_21;
	ld.global.f32 	%f56, [%rd3+28];
	ld.global.f32 	%f57, [%rd4+28];
	fma.rn.f32 	%f76, %f56, %f57, %f76;
$L__BB0_21:
	add.s32 	%r68, %r68, 8;
	setp.ne.s32 	%p49, %r68, %r9;
	mov.u32 	%r70, %r9;
	@%p49 bra 	$L__BB0_5;
$L__BB0_22:
	setp.eq.s32 	%p50, %r7, 0;
	@%p50 bra 	$L__BB0_43;
	add.s32 	%r54, %r7, -1;
	setp.lt.u32 	%p51, %r54, 3;
	@%p51 bra 	$L__BB0_33;
	add.s32 	%r18, %r4, %r70;
	setp.gt.s32 	%p52, %r18, -1;
	setp.lt.s32 	%p53, %r18, %r26;
	and.pred  	%p54, %p52, %p53;
	and.pred  	%p55, %p54, %p1;
	add.s32 	%r55, %r18, %r12;
	mul.wide.s32 	%rd18, %r55, 4;
	add.s64 	%rd5, %rd2, %rd18;
	add.s32 	%r56, %r70, %r13;
	mul.wide.s32 	%rd19, %r56, 4;
	add.s64 	%rd6, %rd1, %rd19;
	not.pred 	%p56, %p55;
	@%p56 bra 	$L__BB0_26;
	ld.global.f32 	%f59, [%rd5];
	ld.global.f32 	%f60, [%rd6];
	fma.rn.f32 	%f76, %f59, %f60, %f76;
$L__BB0_26:
	add.s32 	%r57, %r18, 1;
	setp.gt.s32 	%p57, %r57, -1;
	setp.lt.s32 	%p58, %r57, %r26;
	and.pred  	%p59, %p57, %p58;
	and.pred  	%p60, %p59, %p1;
	not.pred 	%p61, %p60;
	@%p61 bra 	$L__BB0_28;
	ld.global.f32 	%f61, [%rd5+4];
	ld.global.f32 	%f62, [%rd6+4];
	fma.rn.f32 	%f76, %f61, %f62, %f76;
$L__BB0_28:
	add.s32 	%r58, %r18, 2;
	setp.gt.s32 	%p62, %r58, -1;
	setp.lt.s32 	%p63, %r58, %r26;
	and.pred  	%p64, %p62, %p63;
	and.pred  	%p65, %p64, %p1;
	not.pred 	%p66, %p65;
	@%p66 bra 	$L__BB0_30;
	ld.global.f32 	%f63, [%rd5+8];
	ld.global.f32 	%f64, [%rd6+8];
	fma.rn.f32 	%f76, %f63, %f64, %f76;
$L__BB0_30:
	add.s32 	%r59, %r18, 3;
	setp.gt.s32 	%p67, %r59, -1;
	setp.lt.s32 	%p68, %r59, %r26;
	and.pred  	%p69, %p67, %p68;
	and.pred  	%p70, %p69, %p1;
	not.pred 	%p71, %p70;
	@%p71 bra 	$L__BB0_32;
	ld.global.f32 	%f65, [%rd5+12];
	ld.global.f32 	%f66, [%rd6+12];
	fma.rn.f32 	%f76, %f65, %f66, %f76;
$L__BB0_32:
	add.s32 	%r70, %r70, 4;
$L__BB0_33:
	setp.eq.s32 	%p72, %r8, 0;
	@%p72 bra 	$L__BB0_43;
	setp.eq.s32 	%p73, %r8, 1;
	@%p73 bra 	$L__BB0_40;
	add.s32 	%r21, %r4, %r70;
	setp.gt.s32 	%p74, %r21, -1;
	setp.lt.s32 	%p75, %r21, %r26;
	and.pred  	%p76, %p74, %p75;
	and.pred  	%p77, %p76, %p1;
	add.s32 	%r60, %r21, %r12;
	mul.wide.s32 	%rd20, %r60, 4;
	add.s64 	%rd7, %rd2, %rd20;
	add.s32 	%r61, %r70, %r13;
	mul.wide.s32 	%rd21, %r61, 4;
	add.s64 	%rd8, %rd1, %rd21;
	not.pred 	%p78, %p77;
	@%p78 bra 	$L__BB0_37;
	ld.global.f32 	%f68, [%rd7];
	ld.global.f32 	%f69, [%rd8];
	fma.rn.f32 	%f76, %f68, %f69, %f76;
$L__BB0_37:
	add.s32 	%r62, %r21, 1;
	setp.gt.s32 	%p79, %r62, -1;
	setp.lt.s32 	%p80, %r62, %r26;
	and.pred  	%p81, %p79, %p80;
	and.pred  	%p82, %p81, %p1;
	not.pred 	%p83, %p82;
	@%p83 bra 	$L__BB0_39;
	ld.global.f32 	%f70, [%rd7+4];
	ld.global.f32 	%f71, [%rd8+4];
	fma.rn.f32 	%f76, %f70, %f71, %f76;
$L__BB0_39:
	add.s32 	%r70, %r70, 2;
$L__BB0_40:
	setp.eq.s32 	%p84, %r10, 0;
	@%p84 bra 	$L__BB0_43;
	add.s32 	%r24, %r4, %r70;
	setp.gt.s32 	%p85, %r24, -1;
	setp.lt.s32 	%p86, %r24, %r26;
	and.pred  	%p87, %p85, %p86;
	and.pred  	%p88, %p87, %p1;
	not.pred 	%p89, %p88;
	@%p89 bra 	$L__BB0_43;
	add.s32 	%r63, %r24, %r12;
	mul.wide.s32 	%rd22, %r63, 4;
	add.s64 	%rd23, %rd2, %rd22;
	ld.global.f32 	%f72, [%rd23];
	add.s32 	%r64, %r70, %r13;
	mul.wide.s32 	%rd24, %r64, 4;
	add.s64 	%rd25, %rd1, %rd24;
	ld.global.f32 	%f73, [%rd25];
	fma.rn.f32 	%f76, %f72, %f73, %f76;
$L__BB0_43:
	add.s32 	%r67, %r67, 1;
	setp.ne.s32 	%p90, %r67, %r27;
	@%p90 bra 	$L__BB0_3;
$L__BB0_44:
	ld.param.u64 	%rd29, [_Z13Convolution2DPfS_S_S_iiii_param_3];
	mad.lo.s32 	%r65, %r29, %r3, %r37;
	mad.lo.s32 	%r66, %r65, %r29, %r1;
	cvta.to.global.u64 	%rd26, %rd29;
	mul.wide.s32 	%rd27, %r66, 4;
	add.s64 	%rd28, %rd26, %rd27;
	st.global.f32 	[%rd28], %f76;
$L__BB0_45:
	ret;

}
	// .globl	_Z14AveragePoolingPfS_ii
.visible .entry _Z14AveragePoolingPfS_ii(
	.param .u64 .ptr .align 1 _Z14AveragePoolingPfS_ii_param_0,
	.param .u64 .ptr .align 1 _Z14AveragePoolingPfS_ii_param_1,
	.param .u32 _Z14AveragePoolingPfS_ii_param_2,
	.param .u32 _Z14AveragePoolingPfS_ii_param_3
)
{
	.reg .pred 	%p<2>;
	.reg .b32 	%r<19>;
	.reg .b32 	%f<10>;
	.reg .b64 	%rd<11>;

	ld.param.u64 	%rd1, [_Z14AveragePoolingPfS_ii_param_0];
	ld.param.u64 	%rd2, [_Z14AveragePoolingPfS_ii_param_1];
	ld.param.u32 	%r3, [_Z14AveragePoolingPfS_ii_param_2];
	ld.param.u32 	%r5, [_Z14AveragePoolingPfS_ii_param_3];
	mov.u32 	%r6, %ctaid.x;
	mov.u32 	%r7, %ntid.x;
	mov.u32 	%r8, %tid.x;
	mad.lo.s32 	%r1, %r6, %r7, %r8;
	mov.u32 	%r9, %ctaid.y;
	mov.u32 	%r10, %ntid.y;
	mov.u32 	%r11, %tid.y;
	mad.lo.s32 	%r12, %r9, %r10, %r11;
	max.s32 	%r13, %r1, %r12;
	setp.ge.s32 	%p1, %r13, %r5;
	@%p1 bra 	$L__BB1_2;
	cvta.to.global.u64 	%rd3, %rd2;
	cvta.to.global.u64 	%rd4, %rd1;
	shl.b32 	%r14, %r1, 1;
	mul.lo.s32 	%r15, %r12, %r3;
	shl.b32 	%r16, %r15, 1;
	add.s32 	%r17, %r16, %r14;
	mul.wide.s32 	%rd5, %r17, 4;
	add.s64 	%rd6, %rd4, %rd5;
	ld.global.f32 	%f1, [%rd6];
	add.f32 	%f2, %f1, 0f00000000;
	ld.global.f32 	%f3, [%rd6+4];
	add.f32 	%f4, %f2, %f3;
	mul.wide.s32 	%rd7, %r3, 4;
	add.s64 	%rd8, %rd6, %rd7;
	ld.global.f32 	%f5, [%rd8];
	add.f32 	%f6, %f4, %f5;
	ld.global.f32 	%f7, [%rd8+4];
	add.f32 	%f8, %f6, %f7;
	mul.f32 	%f9, %f8, 0f3E800000;
	mad.lo.s32 	%r18, %r5, %r12, %r1;
	mul.wide.s32 	%rd9, %r18, 4;
	add.s64 	%rd10, %rd3, %rd9;
	st.global.f32 	[%rd10], %f9;
$L__BB1_2:
	ret;

}
	// .globl	_Z8cudaTanhPfiii
.visible .entry _Z8cudaTanhPfiii(
	.param .u64 .ptr .align 1 _Z8cudaTanhPfiii_param_0,
	.param .u32 _Z8cudaTanhPfiii_param_1,
	.param .u32 _Z8cudaTanhPfiii_param_2,
	.param .u32 _Z8cudaTanhPfiii_param_3
)
{
	.reg .pred 	%p<26>;
	.reg .b32 	%r<55>;
	.reg .b32 	%f<113>;
	.reg .b64 	%rd<17>;

	ld.param.u64 	%rd2, [_Z8cudaTanhPfiii_param_0];
	ld.param.u32 	%r26, [_Z8cudaTanhPfiii_param_1];
	ld.param.u32 	%r27, [_Z8cudaTanhPfiii_param_2];
	ld.param.u32 	%r28, [_Z8cudaTanhPfiii_param_3];
	cvta.to.global.u64 	%rd1, %rd2;
	mov.u32 	%r29, %ctaid.y;
	mov.u32 	%r30, %ntid.y;
	mul.lo.s32 	%r1, %r29, %r30;
	mov.u32 	%r2, %tid.y;
	add.s32 	%r3, %r1, %r2;
	mov.u32 	%r31, %ctaid.x;
	mov.u32 	%r32, %ntid.x;
	mov.u32 	%r33, %tid.x;
	mad.lo.s32 	%r4, %r31, %r32, %r33;
	setp.ge.s32 	%p1, %r3, %r26;
	setp.ge.s32 	%p2, %r4, %r27;
	or.pred  	%p3, %p1, %p2;
	setp.lt.s32 	%p4, %r28, 1;
	or.pred  	%p5, %p3, %p4;
	@%p5 bra 	$L__BB2_9;
	and.b32  	%r5, %r28, 3;
	setp.lt.u32 	%p6, %r28, 4;
	mov.b32 	%r54, 0;
	@%p6 bra 	$L__BB2_4;
	and.b32  	%r54, %r28, 2147483644;
	neg.s32 	%r52, %r54;
	add.s32 	%r35, %r2, %r26;
	add.s32 	%r36, %r35, %r1;
	mad.lo.s32 	%r51, %r27, %r36, %r4;
	mul.lo.s32 	%r37, %r27, %r26;
	shl.b32 	%r9, %r37, 2;
	shl.b32 	%r38, %r26, 1;
	add.s32 	%r39, %r3, %r38;
	mad.lo.s32 	%r50, %r27, %r39, %r4;
	mad.lo.s32 	%r40, %r26, 3, %r3;
	mad.lo.s32 	%r49, %r27, %r40, %r4;
	mad.lo.s32 	%r48, %r27, %r3, %r4;
$L__BB2_3:
	.pragma "nounroll";
	mul.wide.s32 	%rd3, %r48, 4;
	add.s64 	%rd4, %rd1, %rd3;
	ld.global.f32 	%f1, [%rd4];
	abs.f32 	%f2, %f1;
	mul.f32 	%f3, %f2, 0f4038AA3B;
	ex2.approx.ftz.f32 	%f4, %f3;
	add.f32 	%f5, %f4, 0f3F800000;
	rcp.approx.ftz.f32 	%f6, %f5;
	fma.rn.f32 	%f7, %f6, 0fC0000000, 0f3F800000;
	setp.ge.f32 	%p7, %f2, 0f41102CB4;
	selp.f32 	%f8, 0f3F800000, %f7, %p7;
	copysign.f32 	%f9, %f1, %f8;
	mul.f32 	%f10, %f1, %f1;
	fma.rn.f32 	%f11, %f10, 0f3C80F082, 0fBD563CAE;
	fma.rn.f32 	%f12, %f11, %f10, 0f3E085941;
	fma.rn.f32 	%f13, %f12, %f10, 0fBEAAA9ED;
	fma.rn.f32 	%f14, %f13, %f10, 0f00000000;
	fma.rn.f32 	%f15, %f14, %f1, %f1;
	setp.ge.f32 	%p8, %f2, 0f3F19999A;
	selp.f32 	%f16, %f9, %f15, %p8;
	st.global.f32 	[%rd4], %f16;
	mul.wide.s32 	%rd5, %r51, 4;
	add.s64 	%rd6, %rd1, %rd5;
	ld.global.f32 	%f17, [%rd6];
	abs.f32 	%f18, %f17;
	mul.f32 	%f19, %f18, 0f4038AA3B;
	ex2.approx.ftz.f32 	%f20, %f19;
	add.f32 	%f21, %f20, 0f3F800000;
	rcp.approx.ftz.f32 	%f22, %f21;
	fma.rn.f32 	%f23, %f22, 0fC0000000, 0f3F800000;
	setp.ge.f32 	%p9, %f18, 0f41102CB4;
	selp.f32 	%f24, 0f3F800000, %f23, %p9;
	copysign.f32 	%f25, %f17, %f24;
	mul.f32 	%f26, %f17, %f17;
	fma.rn.f32 	%f27, %f26, 0f3C80F082, 0fBD563CAE;
	fma.rn.f32 	%f28, %f27, %f26, 0f3E085941;
	fma.rn.f32 	%f29, %f28, %f26, 0fBEAAA9ED;
	fma.rn.f32 	%f30, %f29, %f26, 0f00000000;
	fma.rn.f32 	%f31, %f30, %f17, %f17;
	setp.ge.f32 	%p10, %f18, 0f3F19999A;
	selp.f32 	%f32, %f25, %f31, %p10;
	st.global.f32 	[%rd6], %f32;
	mul.wide.s32 	%rd7, %r50, 4;
	add.s64 	%rd8, %rd1, %rd7;
	ld.global.f32 	%f33, [%rd8];
	abs.f32 	%f34, %f33;
	mul.f32 	%f35, %f34, 0f4038AA3B;
	ex2.approx.ftz.f32 	%f36, %f35;
	add.f32 	%f37, %f36, 0f3F800000;
	rcp.approx.ftz.f32 	%f38, %f37;
	fma.rn.f32 	%f39, %f38, 0fC0000000, 0f3F800000;
	setp.ge.f32 	%p11, %f34, 0f41102CB4;
	selp.f32 	%f40, 0f3F800000, %f39, %p11;
	copysign.f32 	%f41, %f33, %f40;
	mul.f32 	%f42, %f33, %f33;
	fma.rn.f32 	%f43, %f42, 0f3C80F082, 0fBD563CAE;
	fma.rn.f32 	%f44, %f43, %f42, 0f3E085941;
	fma.rn.f32 	%f45, %f44, %f42, 0fBEAAA9ED;
	fma.rn.f32 	%f46, %f45, %f42, 0f00000000;
	fma.rn.f32 	%f47, %f46, %f33, %f33;
	setp.ge.f32 	%p12, %f34, 0f3F19999A;
	selp.f32 	%f48, %f41, %f47, %p12;
	st.global.f32 	[%rd8], %f48;
	mul.wide.s32 	%rd9, %r49, 4;
	add.s64 	%rd10, %rd1, %rd9;
	ld.global.f32 	%f49, [%rd10];
	abs.f32 	%f50, %f49;
	mul.f32 	%f51, %f50, 0f4038AA3B;
	ex2.approx.ftz.f32 	%f52, %f51;
	add.f32 	%f53, %f52, 0f3F800000;
	rcp.approx.ftz.f32 	%f54, %f53;
	fma.rn.f32 	%f55, %f54, 0fC0000000, 0f3F800000;
	setp.ge.f32 	%p13, %f50, 0f41102CB4;
	selp.f32 	%f56, 0f3F800000, %f55, %p13;
	copysign.f32 	%f57, %f49, %f56;
	mul.f32 	%f58, %f49, %f49;
	fma.rn.f32 	%f59, %f58, 0f3C80F082, 0fBD563CAE;
	fma.rn.f32 	%f60, %f59, %f58, 0f3E085941;
	fma.rn.f32 	%f61, %f60, %f58, 0fBEAAA9ED;
	fma.rn.f32 	%f62, %f61, %f58, 0f00000000;
	fma.rn.f32 	%f63, %f62, %f49, %f49;
	setp.ge.f32 	%p14, %f50, 0f3F19999A;
	selp.f32 	%f64, %f57, %f63, %p14;
	st.global.f32 	[%rd10], %f64;
	add.s32 	%r52, %r52, 4;
	add.s32 	%r51, %r51, %r9;
	add.s32 	%r50, %r50, %r9;
	add.s32 	%r49, %r49, %r9;
	add.s32 	%r48, %r48, %r9;
	setp.ne.s32 	%p15, %r52, 0;
	@%p15 bra 	$L__BB2_3;
$L__BB2_4:
	setp.eq.s32 	%p16, %r5, 0;
	@%p16 bra 	$L__BB2_9;
	setp.eq.s32 	%p17, %r5, 1;
	@%p17 bra 	$L__BB2_7;
	mad.lo.s32 	%r41, %r54, %r26, %r3;
	mad.lo.s32 	%r42, %r41, %r27, %r4;
	mul.wide.s32 	%rd11, %r42, 4;
	add.s64 	%rd12, %rd1, %rd11;
	ld.global.f32 	%f65, [%rd12];
	abs.f32 	%f66, %f65;
	mul.f32 	%f67, %f66, 0f4038AA3B;
	ex2.approx.ftz.f32 	%f68, %f67;
	add.f32 	%f69, %f68, 0f3F800000;
	rcp.approx.ftz.f32 	%f70, %f69;
	fma.rn.f32 	%f71, %f70, 0fC0000000, 0f3F800000;
	setp.ge.f32 	%p18, %f66, 0f41102CB4;
	selp.f32 	%f72, 0f3F800000, %f71, %p18;
	copysign.f32 	%f73, %f65, %f72;
	mul.f32 	%f74, %f65, %f65;
	fma.rn.f32 	%f75, %f74, 0f3C80F082, 0fBD563CAE;
	fma.rn.f32 	%f76, %f75, %f74, 0f3E085941;
	fma.rn.f32 	%f77, %f76, %f74, 0fBEAAA9ED;
	fma.rn.f32 	%f78, %f77, %f74, 0f00000000;
	fma.rn.f32 	%f79, %f78, %f65, %f65;
	setp.ge.f32 	%p19, %f66, 0f3F19999A;
	selp.f32 	%f80, %f73, %f79, %p19;
	st.global.f32 	[%rd12], %f80;
	add.s32 	%r43, %r41, %r26;
	mad.lo.s32 	%r44, %r43, %r27, %r4;
	mul.wide.s32 	%rd13, %r44, 4;
	add.s64 	%rd14, %rd1, %rd13;
	ld.global.f32 	%f81, [%rd14];
	abs.f32 	%f82, %f81;
	mul.f32 	%f83, %f82, 0f4038AA3B;
	ex2.approx.ftz.f32 	%f84, %f83;
	add.f32 	%f85, %f84, 0f3F800000;
	rcp.approx.ftz.f32 	%f86, %f85;
	fma.rn.f32 	%f87, %f86, 0fC0000000, 0f3F800000;
	setp.ge.f32 	%p20, %f82, 0f41102CB4;
	selp.f32 	%f88, 0f3F800000, %f87, %p20;
	copysign.f32 	%f89, %f81, %f88;
	mul.f32 	%f90, %f81, %f81;
	fma.rn.f32 	%f91, %f90, 0f3C80F082, 0fBD563CAE;
	fma.rn.f32 	%f92, %f91, %f90, 0f3E085941;
	fma.rn.f32 	%f93, %f92, %f90, 0fBEAAA9ED;
	fma.rn.f32 	%f94, %f93, %f90, 0f00000000;
	fma.rn.f32 	%f95, %f94, %f81, %f81;
	setp.ge.f32 	%p21, %f82, 0f3F19999A;
	selp.f32 	%f96, %f89, %f95, %p21;
	st.global.f32 	[%rd14], %f96;
	add.s32 	%r54, %r54, 2;
$L__BB2_7:
	and.b32  	%r45, %r28, 1;
	setp.eq.b32 	%p22, %r45, 1;
	not.pred 	%p23, %p22;
	@%p23 bra 	$L__BB2_9;
	mad.lo.s32 	%r46, %r54, %r26, %r3;
	mad.lo.s32 	%r47, %r46, %r27, %r4;
	mul.wide.s32 	%rd15, %r47, 4;
	add.s64 	%rd16, %rd1, %rd15;
	ld.global.f32 	%f97, [%rd16];
	abs.f32 	%f98, %f97;
	mul.f32 	%f99, %f98, 0f4038AA3B;
	ex2.approx.ftz.f32 	%f100, %f99;
	add.f32 	%f101, %f100, 0f3F800000;
	rcp.approx.ftz.f32 	%f102, %f101;
	fma.rn.f32 	%f103, %f102, 0fC0000000, 0f3F800000;
	setp.ge.f32 	%p24, %f98, 0f41102CB4;
	selp.f32 	%f104, 0f3F800000, %f103, %p24;
	copysign.f32 	%f105, %f97, %f104;
	mul.f32 	%f106, %f97, %f97;
	fma.rn.f32 	%f107, %f106, 0f3C80F082, 0fBD563CAE;
	fma.rn.f32 	%f108, %f107, %f106, 0f3E085941;
	fma.rn.f32 	%f109, %f108, %f106, 0fBEAAA9ED;
	fma.rn.f32 	%f110, %f109, %f106, 0f00000000;
	fma.rn.f32 	%f111, %f110, %f97, %f97;
	setp.ge.f32 	%p25, %f98, 0f3F19999A;
	selp.f32 	%f112, %f105, %f111, %p25;
	st.global.f32 	[%rd16], %f112;
$L__BB2_9:
	ret;

}
	// .globl	_Z14FullyConnectedPfS_S_S_ii
.visible .entry _Z14FullyConnectedPfS_S_S_ii(
	.param .u64 .ptr .align 1 _Z14FullyConnectedPfS_S_S_ii_param_0,
	.param .u64 .ptr .align 1 _Z14FullyConnectedPfS_S_S_ii_param_1,
	.param .u64 .ptr .align 1 _Z14FullyConnectedPfS_S_S_ii_param_2,
	.param .u64 .ptr .align 1 _Z14FullyConnectedPfS_S_S_ii_param_3,
	.param .u32 _Z14FullyConnectedPfS_S_S_ii_param_4,
	.param .u32 _Z14FullyConnectedPfS_S_S_ii_param_5
)
{
	.reg .pred 	%p<11>;
	.reg .b32 	%r<38>;
	.reg .b32 	%f<110>;
	.reg .b64 	%rd<35>;

	ld.param.u64 	%rd12, [_Z14FullyConnectedPfS_S_S_ii_param_0];
	ld.param.u64 	%rd13, [_Z14FullyConnectedPfS_S_S_ii_param_1];
	ld.param.u64 	%rd10, [_Z14FullyConnectedPfS_S_S_ii_param_2];
	ld.param.u64 	%rd11, [_Z14FullyConnectedPfS_S_S_ii_param_3];
	ld.param.u32 	%r23, [_Z14FullyConnectedPfS_S_S_ii_param_4];
	ld.param.u32 	%r24, [_Z14FullyConnectedPfS_S_S_ii_param_5];
	cvta.to.global.u64 	%rd1, %rd13;
	cvta.to.global.u64 	%rd2, %rd12;
	mov.u32 	%r25, %ctaid.x;
	mov.u32 	%r26, %ntid.x;
	mov.u32 	%r27, %tid.x;
	mad.lo.s32 	%r1, %r25, %r26, %r27;
	setp.ge.s32 	%p1, %r1, %r24;
	@%p1 bra 	$L__BB3_15;
	cvta.to.global.u64 	%rd14, %rd10;
	mul.wide.s32 	%rd15, %r1, 4;
	add.s64 	%rd16, %rd14, %rd15;
	ld.global.f32 	%f109, [%rd16];
	setp.lt.s32 	%p2, %r23, 1;
	@%p2 bra 	$L__BB3_14;
	mul.lo.s32 	%r2, %r23, %r1;
	and.b32  	%r3, %r23, 15;
	setp.lt.u32 	%p3, %r23, 16;
	mov.b32 	%r34, 0;
	@%p3 bra 	$L__BB3_5;
	and.b32  	%r34, %r23, 2147483632;
	neg.s32 	%r32, %r34;
	add.s64 	%rd33, %rd2, 32;
	add.s64 	%rd4, %rd1, 32;
	mov.u32 	%r31, %r2;
$L__BB3_4:
	.pragma "nounroll";
	mul.wide.s32 	%rd17, %r31, 4;
	add.s64 	%rd18, %rd4, %rd17;
	ld.global.f32 	%f16, [%rd33+-32];
	ld.global.f32 	%f17, [%rd18+-32];
	fma.rn.f32 	%f18, %f16, %f17, %f109;
	ld.global.f32 	%f19, [%rd33+-28];
	ld.global.f32 	%f20, [%rd18+-28];
	fma.rn.f32 	%f21, %f19, %f20, %f18;
	ld.global.f32 	%f22, [%rd33+-24];
	ld.global.f32 	%f23, [%rd18+-24];
	fma.rn.f32 	%f24, %f22, %f23, %f21;
	ld.global.f32 	%f25, [%rd33+-20];
	ld.global.f32 	%f26, [%rd18+-20];
	fma.rn.f32 	%f27, %f25, %f26, %f24;
	ld.global.f32 	%f28, [%rd33+-16];
	ld.global.f32 	%f29, [%rd18+-16];
	fma.rn.f32 	%f30, %f28, %f29, %f27;
	ld.global.f32 	%f31, [%rd33+-12];
	ld.global.f32 	%f32, [%rd18+-12];
	fma.rn.f32 	%f33, %f31, %f32, %f30;
	ld.global.f32 	%f34, [%rd33+-8];
	ld.global.f32 	%f35, [%rd18+-8];
	fma.rn.f32 	%f36, %f34, %f35, %f33;
	ld.global.f32 	%f37, [%rd33+-4];
	ld.global.f32 	%f38, [%rd18+-4];
	fma.rn.f32 	%f39, %f37, %f38, %f36;
	ld.global.f32 	%f40, [%rd33];
	ld.global.f32 	%f41, [%rd18];
	fma.rn.f32 	%f42, %f40, %f41, %f39;
	ld.global.f32 	%f43, [%rd33+4];
	ld.global.f32 	%f44, [%rd18+4];
	fma.rn.f32 	%f45, %f43, %f44, %f42;
	ld.global.f32 	%f46, [%rd33+8];
	ld.global.f32 	%f47, [%rd18+8];
	fma.rn.f32 	%f48, %f46, %f47, %f45;
	ld.global.f32 	%f49, [%rd33+12];
	ld.global.f32 	%f50, [%rd18+12];
	fma.rn.f32 	%f51, %f49, %f50, %f48;
	ld.global.f32 	%f52, [%rd33+16];
	ld.global.f32 	%f53, [%rd18+16];
	fma.rn.f32 	%f54, %f52, %f53, %f51;
	ld.global.f32 	%f55, [%rd33+20];
	ld.global.f32 	%f56, [%rd18+20];
	fma.rn.f32 	%f57, %f55, %f56, %f54;
	ld.global.f32 	%f58, [%rd33+24];
	ld.global.f32 	%f59, [%rd18+24];
	fma.rn.f32 	%f60, %f58, %f59, %f57;
	ld.global.f32 	%f61, [%rd33+28];
	ld.global.f32 	%f62, [%rd18+28];
	fma.rn.f32 	%f109, %f61, %f62, %f60;
	add.s32 	%r32, %r32, 16;
	add.s64 	%rd33, %rd33, 64;
	add.s32 	%r31, %r31, 16;
	setp.ne.s32 	%p4, %r32, 0;
	@%p4 bra 	$L__BB3_4;
$L__BB3_5:
	setp.eq.s32 	%p5, %r3, 0;
	@%p5 bra 	$L__BB3_14;
	and.b32  	%r11, %r23, 7;
	setp.lt.u32 	%p6, %r3, 8;
	@%p6 bra 	$L__BB3_8;
	mul.wide.u32 	%rd19, %r34, 4;
	add.s64 	%rd20, %rd2, %rd19;
	ld.global.f32 	%f64, [%rd20];
	add.s32 	%r29, %r34, %r2;
	mul.wide.s32 	%rd21, %r29, 4;
	add.s64 	%rd22, %rd1, %rd21;
	ld.global.f32 	%f65, [%rd22];
	fma.rn.f32 	%f66, %f64, %f65, %f109;
	ld.global.f32 	%f67, [%rd20+4];
	ld.global.f32 	%f68, [%rd22+4];
	fma.rn.f32 	%f69, %f67, %f68, %f66;
	ld.global.f32 	%f70, [%rd20+8];
	ld.global.f32 	%f71, [%rd22+8];
	fma.rn.f32 	%f72, %f70, %f71, %f69;
	ld.global.f32 	%f73, [%rd20+12];
	ld.global.f32 	%f74, [%rd22+12];
	fma.rn.f32 	%f75, %f73, %f74, %f72;
	ld.global.f32 	%f76, [%rd20+16];
	ld.global.f32 	%f77, [%rd22+16];
	fma.rn.f32 	%f78, %f76, %f77, %f75;
	ld.global.f32 	%f79, [%rd20+20];
	ld.global.f32 	%f80, [%rd22+20];
	fma.rn.f32 	%f81, %f79, %f80, %f78;
	ld.global.f32 	%f82, [%rd20+24];
	ld.global.f32 	%f83, [%rd22+24];
	fma.rn.f32 	%f84, %f82, %f83, %f81;
	ld.global.f32 	%f85, [%rd20+28];
	ld.global.f32 	%f86, [%rd22+28];
	fma.rn.f32 	%f109, %f85, %f86, %f84;
	add.s32 	%r34, %r34, 8;
$L__BB3_8:
	setp.eq.s32 	%p7, %r11, 0;
	@%p7 bra 	$L__BB3_14;
	and.b32  	%r14, %r23, 3;
	setp.lt.u32 	%p8, %r11, 4;
	@%p8 bra 	$L__BB3_11;
	mul.wide.u32 	%rd23, %r34, 4;
	add.s64 	%rd24, %rd2, %rd23;
	ld.global.f32 	%f88, [%rd24];
	add.s32 	%r30, %r34, %r2;
	mul.wide.s32 	%rd25, %r30, 4;
	add.s64 	%rd26, %rd1, %rd25;
	ld.global.f32 	%f89, [%rd26];
	fma.rn.f32 	%f90, %f88, %f89, %f109;
	ld.global.f32 	%f91, [%rd24+4];
	ld.global.f32 	%f92, [%rd26+4];
	fma.rn.f32 	%f93, %f91, %f92, %f90;
	ld.global.f32 	%f94, [%rd24+8];
	ld.global.f32 	%f95, [%rd26+8];
	fma.rn.f32 	%f96, %f94, %f95, %f93;
	ld.global.f32 	%f97, [%rd24+12];
	ld.global.f32 	%f98, [%rd26+12];
	fma.rn.f32 	%f109, %f97, %f98, %f96;
	add.s32 	%r34, %r34, 4;
$L__BB3_11:
	setp.eq.s32 	%p9, %r14, 0;
	@%p9 bra 	$L__BB3_14;
	add.s32 	%r37, %r34, %r2;
	mul.wide.u32 	%rd27, %r34, 4;
	add.s64 	%rd34, %rd2, %rd27;
	neg.s32 	%r36, %r14;
$L__BB3_13:
	.pragma "nounroll";
	mul.wide.s32 	%rd28, %r37, 4;
	add.s64 	%rd29, %rd1, %rd28;
	ld.global.f32 	%f99, [%rd34];
	ld.global.f32 	%f100, [%rd29];
	fma.rn.f32 	%f109, %f99, %f100, %f109;
	add.s32 	%r37, %r37, 1;
	add.s64 	%rd34, %rd34, 4;
	add.s32 	%r36, %r36, 1;
	setp.ne.s32 	%p10, %r36, 0;
	@%p10 bra 	$L__BB3_13;
$L__BB3_14:
	cvta.to.global.u64 	%rd30, %rd11;
	add.s64 	%rd32, %rd30, %rd15;
	st.global.f32 	[%rd32], %f109;
$L__BB3_15:
	ret;

}
	// .globl	_Z10cudaArgMaxPfiPi
.visible .entry _Z10cudaArgMaxPfiPi(
	.param .u64 .ptr .align 1 _Z10cudaArgMaxPfiPi_param_0,
	.param .u32 _Z10cudaArgMaxPfiPi_param_1,
	.param .u64 .ptr .align 1 _Z10cudaArgMaxPfiPi_param_2
)
{
	.reg .pred 	%p<39>;
	.reg .b32 	%r<106>;
	.reg .b32 	%f<59>;
	.reg .b64 	%rd<76>;

	ld.param.u64 	%rd9, [_Z10cudaArgMaxPfiPi_param_0];
	ld.param.u32 	%r32, [_Z10cudaArgMaxPfiPi_param_1];
	ld.param.u64 	%rd8, [_Z10cudaArgMaxPfiPi_param_2];
	cvta.to.global.u64 	%rd1, %rd9;
	setp.lt.s32 	%p1, %r32, 2;
	mov.b32 	%r105, 0;
	@%p1 bra 	$L__BB4_14;
	add.s32 	%r1, %r32, -1;
	add.s32 	%r37, %r32, -2;
	and.b32  	%r2, %r1, 15;
	setp.lt.u32 	%p2, %r37, 15;
	mov.b32 	%r105, 0;
	mov.b32 	%r97, 1;
	@%p2 bra 	$L__BB4_5;
	and.b32  	%r3, %r1, -16;
	add.s64 	%rd74, %rd1, 32;
	mov.b32 	%r91, 0;
	mov.u32 	%r105, %r91;
$L__BB4_3:
	.pragma "nounroll";
	add.s32 	%r39, %r91, 1;
	ld.global.f32 	%f1, [%rd74+-28];
	mul.wide.u32 	%rd10, %r105, 4;
	add.s64 	%rd11, %rd1, %rd10;
	ld.global.f32 	%f2, [%rd11];
	setp.gt.f32 	%p3, %f1, %f2;
	selp.b32 	%r40, %r39, %r105, %p3;
	ld.global.f32 	%f3, [%rd74+-24];
	mul.wide.u32 	%rd12, %r40, 4;
	add.s64 	%rd13, %rd1, %rd12;
	ld.global.f32 	%f4, [%rd13];
	setp.gt.f32 	%p4, %f3, %f4;
	add.s32 	%r41, %r91, 2;
	selp.b32 	%r42, %r41, %r40, %p4;
	ld.global.f32 	%f5, [%rd74+-20];
	mul.wide.u32 	%rd14, %r42, 4;
	add.s64 	%rd15, %rd1, %rd14;
	ld.global.f32 	%f6, [%rd15];
	setp.gt.f32 	%p5, %f5, %f6;
	add.s32 	%r43, %r91, 3;
	selp.b32 	%r44, %r43, %r42, %p5;
	ld.global.f32 	%f7, [%rd74+-16];
	mul.wide.u32 	%rd16, %r44, 4;
	add.s64 	%rd17, %rd1, %rd16;
	ld.global.f32 	%f8, [%rd17];
	setp.gt.f32 	%p6, %f7, %f8;
	add.s32 	%r45, %r91, 4;
	selp.b32 	%r46, %r45, %r44, %p6;
	ld.global.f32 	%f9, [%rd74+-12];
	mul.wide.u32 	%rd18, %r46, 4;
	add.s64 	%rd19, %rd1, %rd18;
	ld.global.f32 	%f10, [%rd19];
	setp.gt.f32 	%p7, %f9, %f10;
	add.s32 	%r47, %r91, 5;
	selp.b32 	%r48, %r47, %r46, %p7;
	ld.global.f32 	%f11, [%rd74+-8];
	mul.wide.u32 	%rd20, %r48, 4;
	add.s64 	%rd21, %rd1, %rd20;
	ld.global.f32 	%f12, [%rd21];
	setp.gt.f32 	%p8, %f11, %f12;
	add.s32 	%r49, %r91, 6;
	selp.b32 	%r50, %r49, %r48, %p8;
	ld.global.f32 	%f13, [%rd74+-4];
	mul.wide.u32 	%rd22, %r50, 4;
	add.s64 	%rd23, %rd1, %rd22;
	ld.global.f32 	%f14, [%rd23];
	setp.gt.f32 	%p9, %f13, %f14;
	add.s32 	%r51, %r91, 7;
	selp.b32 	%r52, %r51, %r50, %p9;
	ld.global.f32 	%f15, [%rd74];
	mul.wide.u32 	%rd24, %r52, 4;
	add.s64 	%rd25, %rd1, %rd24;
	ld.global.f32 	%f16, [%rd25];
	setp.gt.f32 	%p10, %f15, %f16;
	add.s32 	%r53, %r91, 8;
	selp.b32 	%r54, %r53, %r52, %p10;
	ld.global.f32 	%f17, [%rd74+4];
	mul.wide.u32 	%rd26, %r54, 4;
	add.s64 	%rd27, %rd1, %rd26;
	ld.global.f32 	%f18, [%rd27];
	setp.gt.f32 	%p11, %f17, %f18;
	add.s32 	%r55, %r91, 9;
	selp.b32 	%r56, %r55, %r54, %p11;
	ld.global.f32 	%f19, [%rd74+8];
	mul.wide.u32 	%rd28, %r56, 4;
	add.s64 	%rd29, %rd1, %rd28;
	ld.global.f32 	%f20, [%rd29];
	setp.gt.f32 	%p12, %f19, %f20;
	add.s32 	%r57, %r91, 10;
	selp.b32 	%r58, %r57, %r56, %p12;
	ld.global.f32 	%f21, [%rd74+12];
	mul.wide.u32 	%rd30, %r58, 4;
	add.s64 	%rd31, %rd1, %rd30;
	ld.global.f32 	%f22, [%rd31];
	setp.gt.f32 	%p13, %f21, %f22;
	add.s32 	%r59, %r91, 11;
	selp.b32 	%r60, %r59, %r58, %p13;
	ld.global.f32 	%f23, [%rd74+16];
	mul.wide.u32 	%rd32, %r60, 4;
	add.s64 	%rd33, %rd1, %rd32;
	ld.global.f32 	%f24, [%rd33];
	setp.gt.f32 	%p14, %f23, %f24;
	add.s32 	%r61, %r91, 12;
	selp.b32 	%r62, %r61, %r60, %p14;
	ld.global.f32 	%f25, [%rd74+20];
	mul.wide.u32 	%rd34, %r62, 4;
	add.s64 	%rd35, %rd1, %rd34;
	ld.global.f32 	%f26, [%rd35];
	setp.gt.f32 	%p15, %f25, %f26;
	add.s32 	%r63, %r91, 13;
	selp.b32 	%r64, %r63, %r62, %p15;
	ld.global.f32 	%f27, [%rd74+24];
	mul.wide.u32 	%rd36, %r64, 4;
	add.s64 	%rd37, %rd1, %rd36;
	ld.global.f32 	%f28, [%rd37];
	setp.gt.f32 	%p16, %f27, %f28;
	add.s32 	%r65, %r91, 14;
	selp.b32 	%r66, %r65, %r64, %p16;
	ld.global.f32 	%f29, [%rd74+28];
	mul.wide.u32 	%rd38, %r66, 4;
	add.s64 	%rd39, %rd1, %rd38;
	ld.global.f32 	%f30, [%rd39];
	setp.gt.f32 	%p17, %f29, %f30;
	add.s32 	%r67, %r91, 15;
	selp.b32 	%r68, %r67, %r66, %p17;
	ld.global.f32 	%f31, [%rd74+32];
	mul.wide.u32 	%rd40, %r68, 4;
	add.s64 	%rd41, %rd1, %rd40;
	ld.global.f32 	%f32, [%rd41];
	setp.gt.f32 	%p18, %f31, %f32;
	add.s32 	%r91, %r91, 16;
	selp.b32 	%r105, %r91, %r68, %p18;
	add.s64 	%rd74, %rd74, 64;
	setp.ne.s32 	%p19, %r91, %r3;
	@%p19 bra 	$L__BB4_3;
	add.s32 	%r97, %r91, 1;
$L__BB4_5:
	setp.eq.s32 	%p20, %r2, 0;
	@%p20 bra 	$L__BB4_14;
	and.b32  	%r12, %r1, 7;
	setp.lt.u32 	%p21, %r2, 8;
	@%p21 bra 	$L__BB4_8;
	mul.wide.u32 	%rd42, %r97, 4;
	add.s64 	%rd43, %rd1, %rd42;
	ld.global.f32 	%f33, [%rd43];
	mul.wide.u32 	%rd44, %r105, 4;
	add.s64 	%rd45, %rd1, %rd44;
	ld.global.f32 	%f34, [%rd45];
	setp.gt.f32 	%p22, %f33, %f34;
	selp.b32 	%r70, %r97, %r105, %p22;
	add.s32 	%r71, %r97, 1;
	ld.global.f32 	%f35, [%rd43+4];
	mul.wide.u32 	%rd46, %r70, 4;
	add.s64 	%rd47, %rd1, %rd46;
	ld.global.f32 	%f36, [%rd47];
	setp.gt.f32 	%p23, %f35, %f36;
	selp.b32 	%r72, %r71, %r70, %p23;
	add.s32 	%r73, %r97, 2;
	ld.global.f32 	%f37, [%rd43+8];
	mul.wide.u32 	%rd48, %r72, 4;
	add.s64 	%rd49, %rd1, %rd48;
	ld.global.f32 	%f38, [%rd49];
	setp.gt.f32 	%p24, %f37, %f38;
	selp.b32 	%r74, %r73, %r72, %p24;
	add.s32 	%r75, %r97, 3;
	ld.global.f32 	%f39, [%rd43+12];
	mul.wide.u32 	%rd50, %r74, 4;
	add.s64 	%rd51, %rd1, %rd50;
	ld.global.f32 	%f40, [%rd51];
	setp.gt.f32 	%p25, %f39, %f40;
	selp.b32 	%r76, %r75, %r74, %p25;
	add.s32 	%r77, %r97, 4;
	ld.global.f32 	%f41, [%rd43+16];
	mul.wide.u32 	%rd52, %r76, 4;
	add.s64 	%rd53, %rd1, %rd52;
	ld.global.f32 	%f42, [%rd53];
	setp.gt.f32 	%p26, %f41, %f42;
	selp.b32 	%r78, %r77, %r76, %p26;
	add.s32 	%r79, %r97, 5;
	ld.global.f32 	%f43, [%rd43+20];
	mul.wide.u32 	%rd54, %r78, 4;
	add.s64 	%rd55, %rd1, %rd54;
	ld.global.f32 	%f44, [%rd55];
	setp.gt.f32 	%p27, %f43, %f44;
	selp.b32 	%r80, %r79, %r78, %p27;
	add.s32 	%r81, %r97, 6;
	ld.global.f32 	%f45, [%rd43+24];
	mul.wide.u32 	%rd56, %r80, 4;
	add.s64 	%rd57, %rd1, %rd56;
	ld.global.f32 	%f46, [%rd57];
	setp.gt.f32 	%p28, %f45, %f46;
	selp.b32 	%r82, %r81, %r80, %p28;
	add.s32 	%r83, %r97, 7;
	ld.global.f32 	%f47, [%rd43+28];
	mul.wide.u32 	%rd58, %r82, 4;
	add.s64 	%rd59, %rd1, %rd58;
	ld.global.f32 	%f48, [%rd59];
	setp.gt.f32 	%p29, %f47, %f48;
	selp.b32 	%r105, %r83, %r82, %p29;
	add.s32 	%r97, %r97, 8;
$L__BB4_8:
	setp.eq.s32 	%p30, %r12, 0;
	@%p30 bra 	$L__BB4_14;
	and.b32  	%r18, %r1, 3;
	setp.lt.u32 	%p31, %r12, 4;
	@%p31 bra 	$L__BB4_11;
	mul.wide.u32 	%rd60, %r97, 4;
	add.s64 	%rd61, %rd1, %rd60;
	ld.global.f32 	%f49, [%rd61];
	mul.wide.u32 	%rd62, %r105, 4;
	add.s64 	%rd63, %rd1, %rd62;
	ld.global.f32 	%f50, [%rd63];
	setp.gt.f32 	%p32, %f49, %f50;
	selp.b32 	%r85, %r97, %r105, %p32;
	add.s32 	%r86, %r97, 1;
	ld.global.f32 	%f51, [%rd61+4];
	mul.wide.u32 	%rd64, %r85, 4;
	add.s64 	%rd65, %rd1, %rd64;
	ld.global.f32 	%f52, [%rd65];
	setp.gt.f32 	%p33, %f51, %f52;
	selp.b32 	%r87, %r86, %r85, %p33;
	add.s32 	%r88, %r97, 2;
	ld.global.f32 	%f53, [%rd61+8];
	mul.wide.u32 	%rd66, %r87, 4;
	add.s64 	%rd67, %rd1, %rd66;
	ld.global.f32 	%f54, [%rd67];
	setp.gt.f32 	%p34, %f53, %f54;
	selp.b32 	%r89, %r88, %r87, %p34;
	add.s32 	%r90, %r97, 3;
	ld.global.f32 	%f55, [%rd61+12];
	mul.wide.u32 	%rd68, %r89, 4;
	add.s64 	%rd69, %rd1, %rd68;
	ld.global.f32 	%f56, [%rd69];
	setp.gt.f32 	%p35, %f55, %f56;
	selp.b32 	%r105, %r90, %r89, %p35;
	add.s32 	%r97, %r97, 4;
$L__BB4_11:
	setp.eq.s32 	%p36, %r18, 0;
	@%p36 bra 	$L__BB4_14;
	mul.wide.u32 	%rd70, %r97, 4;
	add.s64 	%rd75, %rd1, %rd70;
	neg.s32 	%r102, %r18;
$L__BB4_13:
	.pragma "nounroll";
	ld.global.f32 	%f57, [%rd75];
	mul.wide.u32 	%rd71, %r105, 4;
	add.s64 	%rd72, %rd1, %rd71;
	ld.global.f32 	%f58, [%rd72];
	setp.gt.f32 	%p37, %f57, %f58;
	selp.b32 	%r105, %r97, %r105, %p37;
	add.s32 	%r97, %r97, 1;
	add.s64 	%rd75, %rd75, 4;
	add.s32 	%r102, %r102, 1;
	setp.ne.s32 	%p38, %r102, 0;
	@%p38 bra 	$L__BB4_13;
$L__BB4_14:
	cvta.to.global.u64 	%rd73, %rd8;
	st.global.u32 	[%rd73], %r105;
	ret;

}
	// .globl	_Z7SoftmaxPfS_i
.visible .entry _Z7SoftmaxPfS_i(
	.param .u64 .ptr .align 1 _Z7SoftmaxPfS_i_param_0,
	.param .u64 .ptr .align 1 _Z7SoftmaxPfS_i_param_1,
	.param .u32 _Z7SoftmaxPfS_i_param_2
)
{
	.reg .pred 	%p<57>;
	.reg .b32 	%r<91>;
	.reg .b32 	%f<366>;
	.reg .b64 	%rd<48>;

	ld.param.u64 	%rd21, [_Z7SoftmaxPfS_i_param_0];
	ld.param.u64 	%rd22, [_Z7SoftmaxPfS_i_param_1];
	ld.param.u32 	%r42, [_Z7SoftmaxPfS_i_param_2];
	cvta.to.global.u64 	%rd1, %rd21;
	cvta.to.global.u64 	%rd2, %rd22;
	setp.lt.s32 	%p1, %r42, 1;
	mov.f32 	%f356, 0f00000000;
	@%p1 bra 	$L__BB5_13;
	and.b32  	%r1, %r42, 15;
	setp.lt.u32 	%p2, %r42, 16;
	mov.f32 	%f356, 0f00000000;
	mov.b32 	%r77, 0;
	@%p2 bra 	$L__BB5_4;
	and.b32  	%r77, %r42, 2147483632;
	neg.s32 	%r81, %r77;
	add.s64 	%rd43, %rd1, 32;
	mov.f32 	%f356, 0f00000000;
$L__BB5_3:
	.pragma "nounroll";
	ld.global.f32 	%f30, [%rd43+-32];
	setp.gt.f32 	%p3, %f30, %f356;
	selp.f32 	%f31, %f30, %f356, %p3;
	ld.global.f32 	%f32, [%rd43+-28];
	setp.gt.f32 	%p4, %f32, %f31;
	selp.f32 	%f33, %f32, %f31, %p4;
	ld.global.f32 	%f34, [%rd43+-24];
	setp.gt.f32 	%p5, %f34, %f33;
	selp.f32 	%f35, %f34, %f33, %p5;
	ld.global.f32 	%f36, [%rd43+-20];
	setp.gt.f32 	%p6, %f36, %f35;
	selp.f32 	%f37, %f36, %f35, %p6;
	ld.global.f32 	%f38, [%rd43+-16];
	setp.gt.f32 	%p7, %f38, %f37;
	selp.f32 	%f39, %f38, %f37, %p7;
	ld.global.f32 	%f40, [%rd43+-12];
	setp.gt.f32 	%p8, %f40, %f39;
	selp.f32 	%f41, %f40, %f39, %p8;
	ld.global.f32 	%f42, [%rd43+-8];
	setp.gt.f32 	%p9, %f42, %f41;
	selp.f32 	%f43, %f42, %f41, %p9;
	ld.global.f32 	%f44, [%rd43+-4];
	setp.gt.f32 	%p10, %f44, %f43;
	selp.f32 	%f45, %f44, %f43, %p10;
	ld.global.f32 	%f46, [%rd43];
	setp.gt.f32 	%p11, %f46, %f45;
	selp.f32 	%f47, %f46, %f45, %p11;
	ld.global.f32 	%f48, [%rd43+4];
	setp.gt.f32 	%p12, %f48, %f47;
	selp.f32 	%f49, %f48, %f47, %p12;
	ld.global.f32 	%f50, [%rd43+8];
	setp.gt.f32 	%p13, %f50, %f49;
	selp.f32 	%f51, %f50, %f49, %p13;
	ld.global.f32 	%f52, [%rd43+12];
	setp.gt.f32 	%p14, %f52, %f51;
	selp.f32 	%f53, %f52, %f51, %p14;
	ld.global.f32 	%f54, [%rd43+16];
	setp.gt.f32 	%p15, %f54, %f53;
	selp.f32 	%f55, %f54, %f53, %p15;
	ld.global.f32 	%f56, [%rd43+20];
	setp.gt.f32 	%p16, %f56, %f55;
	selp.f32 	%f57, %f56, %f55, %p16;
	ld.global.f32 	%f58, [%rd43+24];
	setp.gt.f32 	%p17, %f58, %f57;
	selp.f32 	%f59, %f58, %f57, %p17;
	ld.global.f32 	%f60, [%rd43+28];
	setp.gt.f32 	%p18, %f60, %f59;
	selp.f32 	%f356, %f60, %f59, %p18;
	add.s32 	%r81, %r81, 16;
	add.s64 	%rd43, %rd43, 64;
	setp.eq.s32 	%p19, %r81, 0;
	@%p19 bra 	$L__BB5_4;
	bra.uni 	$L__BB5_3;
$L__BB5_4:
	setp.eq.s32 	%p20, %r1, 0;
	@%p20 bra 	$L__BB5_13;
	and.b32  	%r5, %r42, 7;
	setp.lt.u32 	%p21, %r1, 8;
	@%p21 bra 	$L__BB5_7;
	mul.wide.u32 	%rd23, %r77, 4;
	add.s64 	%rd24, %rd1, %rd23;
	ld.global.f32 	%f62, [%rd24];
	setp.gt.f32 	%p22, %f62, %f356;
	selp.f32 	%f63, %f62, %f356, %p22;
	ld.global.f32 	%f64, [%rd24+4];
	setp.gt.f32 	%p23, %f64, %f63;
	selp.f32 	%f65, %f64, %f63, %p23;
	ld.global.f32 	%f66, [%rd24+8];
	setp.gt.f32 	%p24, %f66, %f65;
	selp.f32 	%f67, %f66, %f65, %p24;
	ld.global.f32 	%f68, [%rd24+12];
	setp.gt.f32 	%p25, %f68, %f67;
	selp.f32 	%f69, %f68, %f67, %p25;
	ld.global.f32 	%f70, [%rd24+16];
	setp.gt.f32 	%p26, %f70, %f69;
	selp.f32 	%f71, %f70, %f69, %p26;
	ld.global.f32 	%f72, [%rd24+20];
	setp.gt.f32 	%p27, %f72, %f71;
	selp.f32 	%f73, %f72, %f71, %p27;
	ld.global.f32 	%f74, [%rd24+24];
	setp.gt.f32 	%p28, %f74, %f73;
	selp.f32 	%f75, %f74, %f73, %p28;
	ld.global.f32 	%f76, [%rd24+28];
	setp.gt.f32 	%p29, %f76, %f75;
	selp.f32 	%f356, %f76, %f75, %p29;
	add.s32 	%r77, %r77, 8;
$L__BB5_7:
	setp.eq.s32 	%p30, %r5, 0;
	@%p30 bra 	$L__BB5_13;
	and.b32  	%r8, %r42, 3;
	setp.lt.u32 	%p31, %r5, 4;
	@%p31 bra 	$L__BB5_10;
	mul.wide.u32 	%rd25, %r77, 4;
	add.s64 	%rd26, %rd1, %rd25;
	ld.global.f32 	%f78, [%rd26];
	setp.gt.f32 	%p32, %f78, %f356;
	selp.f32 	%f79, %f78, %f356, %p32;
	ld.global.f32 	%f80, [%rd26+4];
	setp.gt.f32 	%p33, %f80, %f79;
	selp.f32 	%f81, %f80, %f79, %p33;
	ld.global.f32 	%f82, [%rd26+8];
	setp.gt.f32 	%p34, %f82, %f81;
	selp.f32 	%f83, %f82, %f81, %p34;
	ld.global.f32 	%f84, [%rd26+12];
	setp.gt.f32 	%p35, %f84, %f83;
	selp.f32 	%f356, %f84, %f83, %p35;
	add.s32 	%r77, %r77, 4;
$L__BB5_10:
	setp.eq.s32 	%p36, %r8, 0;
	@%p36 bra 	$L__BB5_13;
	mul.wide.u32 	%rd27, %r77, 4;
	add.s64 	%rd42, %rd1, %rd27;
	neg.s32 	%r80, %r8;
$L__BB5_12:
	.pragma "nounroll";
	ld.global.f32 	%f85, [%rd42];
	setp.gt.f32 	%p37, %f85, %f356;
	selp.f32 	%f356, %f85, %f356, %p37;
	add.s64 	%rd42, %rd42, 4;
	add.s32 	%r80, %r80, 1;
	setp.ne.s32 	%p38, %r80, 0;
	@%p38 bra 	$L__BB5_12;
$L__BB5_13:
	setp.lt.s32 	%p39, %r42, 1;
	mov.f32 	%f364, 0f00000000;
	@%p39 bra 	$L__BB5_25;
	and.b32  	%r14, %r42, 7;
	setp.lt.u32 	%p40, %r42, 8;
	mov.f32 	%f364, 0f00000000;
	mov.b32 	%r82, 0;
	@%p40 bra 	$L__BB5_17;
	and.b32  	%r82, %r42, 2147483640;
	neg.s32 	%r85, %r82;
	add.s64 	%rd45, %rd1, 16;
	add.s64 	%rd44, %rd2, 16;
	mov.f32 	%f364, 0f00000000;
$L__BB5_16:
	.pragma "nounroll";
	ld.global.f32 	%f90, [%rd45+-16];
	sub.f32 	%f91, %f90, %f356;
	fma.rn.f32 	%f92, %f91, 0f3BBB989D, 0f3F000000;
	cvt.sat.f32.f32 	%f93, %f92;
	mov.f32 	%f94, 0f4B400001;
	mov.f32 	%f95, 0f437C0000;
	fma.rm.f32 	%f96, %f93, %f95, %f94;
	add.f32 	%f97, %f96, 0fCB40007F;
	neg.f32 	%f98, %f97;
	fma.rn.f32 	%f99, %f91, 0f3FB8AA3B, %f98;
	fma.rn.f32 	%f100, %f91, 0f32A57060, %f99;
	mov.b32 	%r45, %f96;
	shl.b32 	%r46, %r45, 23;
	mov.b32 	%f101, %r46;
	ex2.approx.ftz.f32 	%f102, %f100;
	mul.f32 	%f103, %f102, %f101;
	st.global.f32 	[%rd44+-16], %f103;
	add.f32 	%f104, %f364, %f103;
	ld.global.f32 	%f105, [%rd45+-12];
	sub.f32 	%f106, %f105, %f356;
	fma.rn.f32 	%f107, %f106, 0f3BBB989D, 0f3F000000;
	cvt.sat.f32.f32 	%f108, %f107;
	fma.rm.f32 	%f109, %f108, %f95, %f94;
	add.f32 	%f110, %f109, 0fCB40007F;
	neg.f32 	%f111, %f110;
	fma.rn.f32 	%f112, %f106, 0f3FB8AA3B, %f111;
	fma.rn.f32 	%f113, %f106, 0f32A57060, %f112;
	mov.b32 	%r47, %f109;
	shl.b32 	%r48, %r47, 23;
	mov.b32 	%f114, %r48;
	ex2.approx.ftz.f32 	%f115, %f113;
	mul.f32 	%f116, %f115, %f114;
	st.global.f32 	[%rd44+-12], %f116;
	add.f32 	%f117, %f104, %f116;
	ld.global.f32 	%f118, [%rd45+-8];
	sub.f32 	%f119, %f118, %f356;
	fma.rn.f32 	%f120, %f119, 0f3BBB989D, 0f3F000000;
	cvt.sat.f32.f32 	%f121, %f120;
	fma.rm.f32 	%f122, %f121, %f95, %f94;
	add.f32 	%f123, %f122, 0fCB40007F;
	neg.f32 	%f124, %f123;
	fma.rn.f32 	%f125, %f119, 0f3FB8AA3B, %f124;
	fma.rn.f32 	%f126, %f119, 0f32A57060, %f125;
	mov.b32 	%r49, %f122;
	shl.b32 	%r50, %r49, 23;
	mov.b32 	%f127, %r50;
	ex2.approx.ftz.f32 	%f128, %f126;
	mul.f32 	%f129, %f128, %f127;
	st.global.f32 	[%rd44+-8], %f129;
	add.f32 	%f130, %f117, %f129;
	ld.global.f32 	%f131, [%rd45+-4];
	sub.f32 	%f132, %f131, %f356;
	fma.rn.f32 	%f133, %f132, 0f3BBB989D, 0f3F000000;
	cvt.sat.f32.f32 	%f134, %f133;
	fma.rm.f32 	%f135, %f134, %f95, %f94;
	add.f32 	%f136, %f135, 0fCB40007F;
	neg.f32 	%f137, %f136;
	fma.rn.f32 	%f138, %f132, 0f3FB8AA3B, %f137;
	fma.rn.f32 	%f139, %f132, 0f32A57060, %f138;
	mov.b32 	%r51, %f135;
	shl.b32 	%r52, %r51, 23;
	mov.b32 	%f140, %r52;
	ex2.approx.ftz.f32 	%f141, %f139;
	mul.f32 	%f142, %f141, %f140;
	st.global.f32 	[%rd44+-4], %f142;
	add.f32 	%f143, %f130, %f142;
	ld.global.f32 	%f144, [%rd45];
	sub.f32 	%f145, %f144, %f356;
	fma.rn.f32 	%f146, %f145, 0f3BBB989D, 0f3F000000;
	cvt.sat.f32.f32 	%f147, %f146;
	fma.rm.f32 	%f148, %f147, %f95, %f94;
	add.f32 	%f149, %f148, 0fCB40007F;
	neg.f32 	%f150, %f149;
	fma.rn.f32 	%f151, %f145, 0f3FB8AA3B, %f150;
	fma.rn.f32 	%f152, %f145, 0f32A57060, %f151;
	mov.b32 	%r53, %f148;
	shl.b32 	%r54, %r53, 23;
	mov.b32 	%f153, %r54;
	ex2.approx.ftz.f32 	%f154, %f152;
	mul.f32 	%f155, %f154, %f153;
	st.global.f32 	[%rd44], %f155;
	add.f32 	%f156, %f143, %f155;
	ld.global.f32 	%f157, [%rd45+4];
	sub.f32 	%f158, %f157, %f356;
	fma.rn.f32 	%f159, %f158, 0f3BBB989D, 0f3F000000;
	cvt.sat.f32.f32 	%f160, %f159;
	fma.rm.f32 	%f161, %f160, %f95, %f94;
	add.f32 	%f162, %f161, 0fCB40007F;
	neg.f32 	%f163, %f162;
	fma.rn.f32 	%f164, %f158, 0f3FB8AA3B, %f163;
	fma.rn.f32 	%f165, %f158, 0f32A57060, %f164;
	mov.b32 	%r55, %f161;
	shl.b32 	%r56, %r55, 23;
	mov.b32 	%f166, %r56;
	ex2.approx.ftz.f32 	%f167, %f165;
	mul.f32 	%f168, %f167, %f166;
	st.global.f32 	[%rd44+4], %f168;
	add.f32 	%f169, %f156, %f168;
	ld.global.f32 	%f170, [%rd45+8];
	sub.f32 	%f171, %f170, %f356;
	fma.rn.f32 	%f172, %f171, 0f3BBB989D, 0f3F000000;
	cvt.sat.f32.f32 	%f173, %f172;
	fma.rm.f32 	%f174, %f173, %f95, %f94;
	add.f32 	%f175, %f174, 0fCB40007F;
	neg.f32 	%f176, %f175;
	fma.rn.f32 	%f177, %f171, 0f3FB8AA3B, %f176;
	fma.rn.f32 	%f178, %f171, 0f32A57060, %f177;
	mov.b32 	%r57, %f174;
	shl.b32 	%r58, %r57, 23;
	mov.b32 	%f179, %r58;
	ex2.approx.ftz.f32 	%f180, %f178;
	mul.f32 	%f181, %f180, %f179;
	st.global.f32 	[%rd44+8], %f181;
	add.f32 	%f182, %f169, %f181;
	ld.global.f32 	%f183, [%rd45+12];
	sub.f32 	%f184, %f183, %f356;
	fma.rn.f32 	%f185, %f184, 0f3BBB989D, 0f3F000000;
	cvt.sat.f32.f32 	%f186, %f185;
	fma.rm.f32 	%f187, %f186, %f95, %f94;
	add.f32 	%f188, %f187, 0fCB40007F;
	neg.f32 	%f189, %f188;
	fma.rn.f32 	%f190, %f184, 0f3FB8AA3B, %f189;
	fma.rn.f32 	%f191, %f184, 0f32A57060, %f190;
	mov.b32 	%r59, %f187;
	shl.b32 	%r60, %r59, 23;
	mov.b32 	%f192, %r60;
	ex2.approx.ftz.f32 	%f193, %f191;
	mul.f32 	%f194, %f193, %f192;
	st.global.f32 	[%rd44+12], %f194;
	add.f32 	%f364, %f182, %f194;
	add.s32 	%r85, %r85, 8;
	add.s64 	%rd45, %rd45, 32;
	add.s64 	%rd44, %rd44, 32;
	setp.eq.s32 	%p41, %r85, 0;
	@%p41 bra 	$L__BB5_17;
	bra.uni 	$L__BB5_16;
$L__BB5_17:
	setp.eq.s32 	%p42, %r14, 0;
	@%p42 bra 	$L__BB5_25;
	and.b32  	%r20, %r42, 3;
	setp.lt.u32 	%p43, %r14, 4;
	@%p43 bra 	$L__BB5_20;
	mul.wide.u32 	%rd28, %r82, 4;
	add.s64 	%rd29, %rd1, %rd28;
	ld.global.f32 	%f196, [%rd29];
	sub.f32 	%f197, %f196, %f356;
	fma.rn.f32 	%f198, %f197, 0f3BBB989D, 0f3F000000;
	cvt.sat.f32.f32 	%f199, %f198;
	mov.f32 	%f200, 0f4B400001;
	mov.f32 	%f201, 0f437C0000;
	fma.rm.f32 	%f202, %f199, %f201, %f200;
	add.f32 	%f203, %f202, 0fCB40007F;
	neg.f32 	%f204, %f203;
	fma.rn.f32 	%f205, %f197, 0f3FB8AA3B, %f204;
	fma.rn.f32 	%f206, %f197, 0f32A57060, %f205;
	mov.b32 	%r61, %f202;
	shl.b32 	%r62, %r61, 23;
	mov.b32 	%f207, %r62;
	ex2.approx.ftz.f32 	%f208, %f206;
	mul.f32 	%f209, %f208, %f207;
	add.s64 	%rd30, %rd2, %rd28;
	st.global.f32 	[%rd30], %f209;
	add.f32 	%f210, %f364, %f209;
	ld.global.f32 	%f211, [%rd29+4];
	sub.f32 	%f212, %f211, %f356;
	fma.rn.f32 	%f213, %f212, 0f3BBB989D, 0f3F000000;
	cvt.sat.f32.f32 	%f214, %f213;
	fma.rm.f32 	%f215, %f214, %f201, %f200;
	add.f32 	%f216, %f215, 0fCB40007F;
	neg.f32 	%f217, %f216;
	fma.rn.f32 	%f218, %f212, 0f3FB8AA3B, %f217;
	fma.rn.f32 	%f219, %f212, 0f32A57060, %f218;
	mov.b32 	%r63, %f215;
	shl.b32 	%r64, %r63, 23;
	mov.b32 	%f220, %r64;
	ex2.approx.ftz.f32 	%f221, %f219;
	mul.f32 	%f222, %f221, %f220;
	st.global.f32 	[%rd30+4], %f222;
	add.f32 	%f223, %f210, %f222;
	ld.global.f32 	%f224, [%rd29+8];
	sub.f32 	%f225, %f224, %f356;
	fma.rn.f32 	%f226, %f225, 0f3BBB989D, 0f3F000000;
	cvt.sat.f32.f32 	%f227, %f226;
	fma.rm.f32 	%f228, %f227, %f201, %f200;
	add.f32 	%f229, %f228, 0fCB40007F;
	neg.f32 	%f230, %f229;
	fma.rn.f32 	%f231, %f225, 0f3FB8AA3B, %f230;
	fma.rn.f32 	%f232, %f225, 0f32A57060, %f231;
	mov.b32 	%r65, %f228;
	shl.b32 	%r66, %r65, 23;
	mov.b32 	%f233, %r66;
	ex2.approx.ftz.f32 	%f234, %f232;
	mul.f32 	%f235, %f234, %f233;
	st.global.f32 	[%rd30+8], %f235;
	add.f32 	%f236, %f223, %f235;
	ld.global.f32 	%f237, [%rd29+12];
	sub.f32 	%f238, %f237, %f356;
	fma.rn.f32 	%f239, %f238, 0f3BBB989D, 0f3F000000;
	cvt.sat.f32.f32 	%f240, %f239;
	fma.rm.f32 	%f241, %f240, %f201, %f200;
	add.f32 	%f242, %f241, 0fCB40007F;
	neg.f32 	%f243, %f242;
	fma.rn.f32 	%f244, %f238, 0f3FB8AA3B, %f243;
	fma.rn.f32 	%f245, %f238, 0f32A57060, %f244;
	mov.b32 	%r67, %f241;
	shl.b32 	%r68, %r67, 23;
	mov.b32 	%f246, %r68;
	ex2.approx.ftz.f32 	%f247, %f245;
	mul.f32 	%f248, %f247, %f246;
	st.global.f32 	[%rd30+12], %f248;
	add.f32 	%f364, %f236, %f248;
	add.s32 	%r82, %r82, 4;
$L__BB5_20:
	setp.eq.s32 	%p44, %r20, 0;
	@%p44 bra 	$L__BB5_25;
	setp.eq.s32 	%p45, %r20, 1;
	@%p45 bra 	$L__BB5_23;
	mul.wide.u32 	%rd31, %r82, 4;
	add.s64 	%rd32, %rd1, %rd31;
	ld.global.f32 	%f250, [%rd32];
	sub.f32 	%f251, %f250, %f356;
	fma.rn.f32 	%f252, %f251, 0f3BBB989D, 0f3F000000;
	cvt.sat.f32.f32 	%f253, %f252;
	mov.f32 	%f254, 0f4B400001;
	mov.f32 	%f255, 0f437C0000;
	fma.rm.f32 	%f256, %f253, %f255, %f254;
	add.f32 	%f257, %f256, 0fCB40007F;
	neg.f32 	%f258, %f257;
	fma.rn.f32 	%f259, %f251, 0f3FB8AA3B, %f258;
	fma.rn.f32 	%f260, %f251, 0f32A57060, %f259;
	mov.b32 	%r69, %f256;
	shl.b32 	%r70, %r69, 23;
	mov.b32 	%f261, %r70;
	ex2.approx.ftz.f32 	%f262, %f260;
	mul.f32 	%f263, %f262, %f261;
	add.s64 	%rd33, %rd2, %rd31;
	st.global.f32 	[%rd33], %f263;
	add.f32 	%f264, %f364, %f263;
	ld.global.f32 	%f265, [%rd32+4];
	sub.f32 	%f266, %f265, %f356;
	fma.rn.f32 	%f267, %f266, 0f3BBB989D, 0f3F000000;
	cvt.sat.f32.f32 	%f268, %f267;
	fma.rm.f32 	%f269, %f268, %f255, %f254;
	add.f32 	%f270, %f269, 0fCB40007F;
	neg.f32 	%f271, %f270;
	fma.rn.f32 	%f272, %f266, 0f3FB8AA3B, %f271;
	fma.rn.f32 	%f273, %f266, 0f32A57060, %f272;
	mov.b32 	%r71, %f269;
	shl.b32 	%r72, %r71, 23;
	mov.b32 	%f274, %r72;
	ex2.approx.ftz.f32 	%f275, %f273;
	mul.f32 	%f276, %f275, %f274;
	st.global.f32 	[%rd33+4], %f276;
	add.f32 	%f364, %f264, %f276;
	add.s32 	%r82, %r82, 2;
$L__BB5_23:
	and.b32  	%r73, %r42, 1;
	setp.eq.b32 	%p46, %r73, 1;
	not.pred 	%p47, %p46;
	@%p47 bra 	$L__BB5_25;
	mul.wide.u32 	%rd34, %r82, 4;
	add.s64 	%rd35, %rd1, %rd34;
	ld.global.f32 	%f277, [%rd35];
	sub.f32 	%f278, %f277, %f356;
	fma.rn.f32 	%f279, %f278, 0f3BBB989D, 0f3F000000;
	cvt.sat.f32.f32 	%f280, %f279;
	mov.f32 	%f281, 0f4B400001;
	mov.f32 	%f282, 0f437C0000;
	fma.rm.f32 	%f283, %f280, %f282, %f281;
	add.f32 	%f284, %f283, 0fCB40007F;
	neg.f32 	%f285, %f284;
	fma.rn.f32 	%f286, %f278, 0f3FB8AA3B, %f285;
	fma.rn.f32 	%f287, %f278, 0f32A57060, %f286;
	mov.b32 	%r74, %f283;
	shl.b32 	%r75, %r74, 23;
	mov.b32 	%f288, %r75;
	ex2.approx.ftz.f32 	%f289, %f287;
	mul.f32 	%f290, %f289, %f288;
	add.s64 	%rd36, %rd2, %rd34;
	st.global.f32 	[%rd36], %f290;
	add.f32 	%f364, %f364, %f290;
$L__BB5_25:
	setp.lt.s32 	%p48, %r42, 1;
	@%p48 bra 	$L__BB5_38;
	and.b32  	%r25, %r42, 15;
	setp.lt.u32 	%p49, %r42, 16;
	mov.b32 	%r87, 0;
	@%p49 bra 	$L__BB5_29;
	and.b32  	%r87, %r42, 2147483632;
	neg.s32 	%r86, %r87;
	add.s64 	%rd46, %rd2, 32;
$L__BB5_28:
	.pragma "nounroll";
	ld.global.f32 	%f291, [%rd46+-32];
	div.rn.f32 	%f292, %f291, %f364;
	st.global.f32 	[%rd46+-32], %f292;
	ld.global.f32 	%f293, [%rd46+-28];
	div.rn.f32 	%f294, %f293, %f364;
	st.global.f32 	[%rd46+-28], %f294;
	ld.global.f32 	%f295, [%rd46+-24];
	div.rn.f32 	%f296, %f295, %f364;
	st.global.f32 	[%rd46+-24], %f296;
	ld.global.f32 	%f297, [%rd46+-20];
	div.rn.f32 	%f298, %f297, %f364;
	st.global.f32 	[%rd46+-20], %f298;
	ld.global.f32 	%f299, [%rd46+-16];
	div.rn.f32 	%f300, %f299, %f364;
	st.global.f32 	[%rd46+-16], %f300;
	ld.global.f32 	%f301, [%rd46+-12];
	div.rn.f32 	%f302, %f301, %f364;
	st.global.f32 	[%rd46+-12], %f302;
	ld.global.f32 	%f303, [%rd46+-8];
	div.rn.f32 	%f304, %f303, %f364;
	st.global.f32 	[%rd46+-8], %f304;
	ld.global.f32 	%f305, [%rd46+-4];
	div.rn.f32 	%f306, %f305, %f364;
	st.global.f32 	[%rd46+-4], %f306;
	ld.global.f32 	%f307, [%rd46];
	div.rn.f32 	%f308, %f307, %f364;
	st.global.f32 	[%rd46], %f308;
	ld.global.f32 	%f309, [%rd46+4];
	div.rn.f32 	%f310, %f309, %f364;
	st.global.f32 	[%rd46+4], %f310;
	ld.global.f32 	%f311, [%rd46+8];
	div.rn.f32 	%f312, %f311, %f364;
	st.global.f32 	[%rd46+8], %f312;
	ld.global.f32 	%f313, [%rd46+12];
	div.rn.f32 	%f314, %f313, %f364;
	st.global.f32 	[%rd46+12], %f314;
	ld.global.f32 	%f315, [%rd46+16];
	div.rn.f32 	%f316, %f315, %f364;
	st.global.f32 	[%rd46+16], %f316;
	ld.global.f32 	%f317, [%rd46+20];
	div.rn.f32 	%f318, %f317, %f364;
	st.global.f32 	[%rd46+20], %f318;
	ld.global.f32 	%f319, [%rd46+24];
	div.rn.f32 	%f320, %f319, %f364;
	st.global.f32 	[%rd46+24], %f320;
	ld.global.f32 	%f321, [%rd46+28];
	div.rn.f32 	%f322, %f321, %f364;
	st.global.f32 	[%rd46+28], %f322;
	add.s32 	%r86, %r86, 16;
	add.s64 	%rd46, %rd46, 64;
	setp.ne.s32 	%p50, %r86, 0;
	@%p50 bra 	$L__BB5_28;
$L__BB5_29:
	setp.eq.s32 	%p51, %r25, 0;
	@%p51 bra 	$L__BB5_38;
	and.b32  	%r33, %r42, 7;
	setp.lt.u32 	%p52, %r25, 8;
	@%p52 bra 	$L__BB5_32;
	mul.wide.u32 	%rd37, %r87, 4;
	add.s64 	%rd38, %rd2, %rd37;
	ld.global.f32 	%f323, [%rd38];
	div.rn.f32 	%f324, %f323, %f364;
	st.global.f32 	[%rd38], %f324;
	ld.global.f32 	%f325, [%rd38+4];
	div.rn.f32 	%f326, %f325, %f364;
	st.global.f32 	[%rd38+4], %f326;
	ld.global.f32 	%f327, [%rd38+8];
	div.rn.f32 	%f328, %f327, %f364;
	st.global.f32 	[%rd38+8], %f328;
	ld.global.f32 	%f329, [%rd38+12];
	div.rn.f32 	%f330, %f329, %f364;
	st.global.f32 	[%rd38+12], %f330;
	ld.global.f32 	%f331, [%rd38+16];
	div.rn.f32 	%f332, %f331, %f364;
	st.global.f32 	[%rd38+16], %f332;
	ld.global.f32 	%f333, [%rd38+20];
	div.rn.f32 	%f334, %f333, %f364;
	st.global.f32 	[%rd38+20], %f334;
	ld.global.f32 	%f335, [%rd38+24];
	div.rn.f32 	%f336, %f335, %f364;
	st.global.f32 	[%rd38+24], %f336;
	ld.global.f32 	%f337, [%rd38+28];
	div.rn.f32 	%f338, %f337, %f364;
	st.global.f32 	[%rd38+28], %f338;
	add.s32 	%r87, %r87, 8;
$L__BB5_32:
	setp.eq.s32 	%p53, %r33, 0;
	@%p53 bra 	$L__BB5_38;
	and.b32  	%r36, %r42, 3;
	setp.lt.u32 	%p54, %r33, 4;
	@%p54 bra 	$L__BB5_35;
	mul.wide.u32 	%rd39, %r87, 4;
	add.s64 	%rd40, %rd2, %rd39;
	ld.global.f32 	%f339, [%rd40];
	div.rn.f32 	%f340, %f339, %f364;
	st.global.f32 	[%rd40], %f340;
	ld.global.f32 	%f341, [%rd40+4];
	div.rn.f32 	%f342, %f341, %f364;
	st.global.f32 	[%rd40+4], %f342;
	ld.global.f32 	%f343, [%rd40+8];
	div.rn.f32 	%f344, %f343, %f364;
	st.global.f32 	[%rd40+8], %f344;
	ld.global.f32 	%f345, [%rd40+12];
	div.rn.f32 	%f346, %f345, %f364;
	st.global.f32 	[%rd40+12], %f346;
	add.s32 	%r87, %r87, 4;
$L__BB5_35:
	setp.eq.s32 	%p55, %r36, 0;
	@%p55 bra 	$L__BB5_38;
	mul.wide.u32 	%rd41, %r87, 4;
	add.s64 	%rd47, %rd2, %rd41;
	neg.s32 	%r90, %r36;
$L__BB5_37:
	.pragma "nounroll";
	ld.global.f32 	%f347, [%rd47];
	div.rn.f32 	%f348, %f347, %f364;
	st.global.f32 	[%rd47], %f348;
	add.s64 	%rd47, %rd47, 4;
	add.s32 	%r90, %r90, 1;
	setp.ne.s32 	%p56, %r90, 0;
	@%p56 bra 	$L__BB5_37;
$L__BB5_38:
	ret;

}


// ===== COMPILED SASS (sm_100) =====

	.target	sm_100

	.elftype	@"ET_EXEC"


//--------------------- .note.nv.tkinfo           --------------------------
	.section	.note.nv.tkinfo,"",@"SHT_NOTE"
	.sectionflags	@"SHF_NOTE_NV_TKINFO"
	.tkinfo
        /*0018*/ 	.word	0x00000002
        /*0030*/ 	.string	""
        /*0030*/ 	.string	"ptxas"
        /*0030*/ 	.string	"Cuda compilation tools, release 13.0, V13.0.88"
        /*0030*/ 	.string	"Build cuda_13.0.r13.0/compiler.36424714_0"
        /*0030*/ 	.string	"-arch sm_100 -m 64 "



//--------------------- .note.nv.cuinfo           --------------------------
	.section	.note.nv.cuinfo,"",@"SHT_NOTE"
	.sectionflags	@"SHF_NOTE_NV_CUINFO"
        /*0018*/ 	.short	0x0002
        /*001a*/ 	.short	0x0064
        /*001c*/ 	.short	0x0082
	.zero		2


//--------------------- .nv.info                  --------------------------
	.section	.nv.info,"",@"SHT_CUDA_INFO"
	.align	4


	//----- nvinfo : EIATTR_REGCOUNT
	.align		4
        /*0000*/ 	.byte	0x04, 0x2f
        /*0002*/ 	.short	(.L_1 - .L_0)
	.align		4
.L_0:
        /*0004*/ 	.word	index@(_Z13Convolution2DPfS_S_S_iiii)
        /*0008*/ 	.word	0x0000001c


	//----- nvinfo : EIATTR_FRAME_SIZE
	.align		4
.L_1:
        /*000c*/ 	.byte	0x04, 0x11
        /*000e*/ 	.short	(.L_3 - .L_2)
	.align		4
.L_2:
        /*0010*/ 	.word	index@(_Z13Convolution2DPfS_S_S_iiii)
        /*0014*/ 	.word	0x00000000


	//----- nvinfo : EIATTR_REGCOUNT
	.align		4
.L_3:
        /*0018*/ 	.byte	0x04, 0x2f
        /*001a*/ 	.short	(.L_5 - .L_4)
	.align		4
.L_4:
        /*001c*/ 	.word	index@(_Z14AveragePoolingPfS_ii)
        /*0020*/ 	.word	0x00000012


	//----- nvinfo : EIATTR_FRAME_SIZE
	.align		4
.L_5:
        /*0024*/ 	.byte	0x04, 0x11
        /*0026*/ 	.short	(.L_7 - .L_6)
	.align		4
.L_6:
        /*0028*/ 	.word	index@(_Z14AveragePoolingPfS_ii)
        /*002c*/ 	.word	0x00000000


	//----- nvinfo : EIATTR_REGCOUNT
	.align		4
.L_7:
        /*0030*/ 	.byte	0x04, 0x2f
        /*0032*/ 	.short	(.L_9 - .L_8)
	.align		4
.L_8:
        /*0034*/ 	.word	index@(_Z8cudaTanhPfiii)
        /*0038*/ 	.word	0x00000020


	//----- nvinfo : EIATTR_FRAME_SIZE
	.align		4
.L_9:
        /*003c*/ 	.byte	0x04, 0x11
        /*003e*/ 	.short	(.L_11 - .L_10)
	.align		4
.L_10:
        /*0040*/ 	.word	index@(_Z8cudaTanhPfiii)
        /*0044*/ 	.word	0x00000000


	//----- nvinfo : EIATTR_REGCOUNT
	.align		4
.L_11:
        /*0048*/ 	.byte	0x04, 0x2f
        /*004a*/ 	.short	(.L_13 - .L_12)
	.align		4
.L_12:
        /*004c*/ 	.word	index@(_Z14FullyConnectedPfS_S_S_ii)
        /*0050*/ 	.word	0x0000001f


	//----- nvinfo : EIATTR_FRAME_SIZE
	.align		4
.L_13:
        /*0054*/ 	.byte	0x04, 0x11
        /*0056*/ 	.short	(.L_15 - .L_14)
	.align		4
.L_14:
        /*0058*/ 	.word	index@(_Z14FullyConnectedPfS_S_S_ii)
        /*005c*/ 	.word	0x00000000


	//----- nvinfo : EIATTR_REGCOUNT
	.align		4
.L_15:
        /*0060*/ 	.byte	0x04, 0x2f
        /*0062*/ 	.short	(.L_17 - .L_16)
	.align		4
.L_16:
        /*0064*/ 	.word	index@(_Z10cudaArgMaxPfiPi)
        /*0068*/ 	.word	0x00000010


	//----- nvinfo : EIATTR_FRAME_SIZE
	.align		4
.L_17:
        /*006c*/ 	.byte	0x04, 0x11
        /*006e*/ 	.short	(.L_19 - .L_18)
	.align		4
.L_18:
        /*0070*/ 	.word	index@(_Z10cudaArgMaxPfiPi)
        /*0074*/ 	.word	0x00000000


	//----- nvinfo : EIATTR_REGCOUNT
	.align		4
.L_19:
        /*0078*/ 	.byte	0x04, 0x2f
        /*007a*/ 	.short	(.L_21 - .L_20)
	.align		4
.L_20:
        /*007c*/ 	.word	index@(_Z7SoftmaxPfS_i)
        /*0080*/ 	.word	0x00000020


	//----- nvinfo : EIATTR_FRAME_SIZE
	.align		4
.L_21:
        /*0084*/ 	.byte	0x04, 0x11
        /*0086*/ 	.short	(.L_23 - .L_22)
	.align		4
.L_22:
        /*0088*/ 	.word	index@($__internal_0_$__cuda_sm3x_div_rn_noftz_f32_slowpath)
        /*008c*/ 	.word	0x00000000


	//----- nvinfo : EIATTR_FRAME_SIZE
	.align		4
.L_23:
        /*0090*/ 	.byte	0x04, 0x11
        /*0092*/ 	.short	(.L_25 - .L_24)
	.align		4
.L_24:
        /*0094*/ 	.word	index@(_Z7SoftmaxPfS_i)
        /*0098*/ 	.word	0x00000000


	//----- nvinfo : EIATTR_MIN_STACK_SIZE
	.align		4
.L_25:
        /*009c*/ 	.byte	0x04, 0x12
        /*009e*/ 	.short	(.L_27 - .L_26)
	.align		4
.L_26:
        /*00a0*/ 	.word	index@(_Z7SoftmaxPfS_i)
        /*00a4*/ 	.word	0x00000000


	//----- nvinfo : EIATTR_MIN_STACK_SIZE
	.align		4
.L_27:
        /*00a8*/ 	.byte	0x04, 0x12
        /*00aa*/ 	.short	(.L_29 - .L_28)
	.align		4
.L_28:
        /*00ac*/ 	.word	index@(_Z10cudaArgMaxPfiPi)
        /*00b0*/ 	.word	0x00000000


	//----- nvinfo : EIATTR_MIN_STACK_SIZE
	.align		4
.L_29:
        /*00b4*/ 	.byte	0x04, 0x12
        /*00b6*/ 	.short	(.L_31 - .L_30)
	.align		4
.L_30:
        /*00b8*/ 	.word	index@(_Z14FullyConnectedPfS_S_S_ii)
        /*00bc*/ 	.word	0x00000000


	//----- nvinfo : EIATTR_MIN_STACK_SIZE
	.align		4
.L_31:
        /*00c0*/ 	.byte	0x04, 0x12
        /*00c2*/ 	.short	(.L_33 - .L_32)
	.align		4
.L_32:
        /*00c4*/ 	.word	index@(_Z8cudaTanhPfiii)
        /*00c8*/ 	.word	0x00000000


	//----- nvinfo : EIATTR_MIN_STACK_SIZE
	.align		4
.L_33:
        /*00cc*/ 	.byte	0x04, 0x12
        /*00ce*/ 	.short	(.L_35 - .L_34)
	.align		4
.L_34:
        /*00d0*/ 	.word	index@(_Z14AveragePoolingPfS_ii)
        /*00d4*/ 	.word	0x00000000


	//----- nvinfo : EIATTR_MIN_STACK_SIZE
	.align		4
.L_35:
        /*00d8*/ 	.byte	0x04, 0x12
        /*00da*/ 	.short	(.L_37 - .L_36)
	.align		4
.L_36:
        /*00dc*/ 	.word	index@(_Z13Convolution2DPfS_S_S_iiii)
        /*00e0*/ 	.word	0x00000000
.L_37:


//--------------------- .nv.compat                --------------------------
	.section	.nv.compat,"",@"SHT_CUDA_COMPAT_INFO"
	.align	4
        /*0000*/ 	.byte	0x02, 0x09, 0x00, 0x00, 0x02, 0x02, 0x01, 0x00, 0x02, 0x05, 0x05, 0x00, 0x03, 0x07, 0x01, 0x01
        /*0010*/ 	.byte	0x02, 0x03, 0x00, 0x00, 0x02, 0x06, 0x01, 0x00, 0x04, 0x0b, 0x08, 0x00, 0x01, 0x00, 0x00, 0x00
        /*0020*/ 	.byte	0x00, 0x00, 0x00, 0x00


//--------------------- .nv.info._Z7SoftmaxPfS_i  --------------------------
	.section	.nv.info._Z7SoftmaxPfS_i,"",@"SHT_CUDA_INFO"
	.sectionflags	@""
	.align	4


	//----- nvinfo : EIATTR_CUDA_API_VERSION
	.align		4
        /*0000*/ 	.byte	0x04, 0x37
        /*0002*/ 	.short	(.L_39 - .L_38)
.L_38:
        /*0004*/ 	.word	0x00000082


	//----- nvinfo : EIATTR_KPARAM_INFO
	.align		4
.L_39:
        /*0008*/ 	.byte	0x04, 0x17
        /*000a*/ 	.short	(.L_41 - .L_40)
.L_40:
        /*000c*/ 	.word	0x00000000
        /*0010*/ 	.short	0x0002
        /*0012*/ 	.short	0x0010
        /*0014*/ 	.byte	0x00, 0xf0, 0x11, 0x00


	//----- nvinfo : EIATTR_KPARAM_INFO
	.align		4
.L_41:
        /*0018*/ 	.byte	0x04, 0x17
        /*001a*/ 	.short	(.L_43 - .L_42)
.L_42:
        /*001c*/ 	.word	0x00000000
        /*0020*/ 	.short	0x0001
        /*0022*/ 	.short	0x0008
        /*0024*/ 	.byte	0x00, 0xf5, 0x21, 0x00


	//----- nvinfo : EIATTR_KPARAM_INFO
	.align		4
.L_43:
        /*0028*/ 	.byte	0x04, 0x17
        /*002a*/ 	.short	(.L_45 - .L_44)
.L_44:
        /*002c*/ 	.word	0x00000000
        /*0030*/ 	.short	0x0000
        /*0032*/ 	.short	0x0000
        /*0034*/ 	.byte	0x00, 0xf5, 0x21, 0x00


	//----- nvinfo : EIATTR_SPARSE_MMA_MASK
	.align		4
.L_45:
        /*0038*/ 	.byte	0x03, 0x50
        /*003a*/ 	.short	0x0000


	//----- nvinfo : EIATTR_MAXREG_COUNT
	.align		4
        /*003c*/ 	.byte	0x03, 0x1b
        /*003e*/ 	.short	0x00ff


	//----- nvinfo : EIATTR_MERCURY_ISA_VERSION
	.align		4
        /*0040*/ 	.byte	0x03, 0x5f
        /*0042*/ 	.short	0x0101


	//----- nvinfo : EIATTR_VRC_CTA_INIT_COUNT
	.align		4
        /*0044*/ 	.byte	0x02, 0x4a
	.zero		1
	.zero		1


	//----- nvinfo : EIATTR_EXIT_INSTR_OFFSETS
	.align		4
        /*0048*/ 	.byte	0x04, 0x1c
        /*004a*/ 	.short	(.L_47 - .L_46)


	//   ....[0]....
.L_46:
        /*004c*/ 	.word	0x00001840


	//   ....[1]....
        /*0050*/ 	.word	0x000026f0


	//   ....[2]....
        /*0054*/ 	.word	0x00002e40


	//   ....[3]....
        /*0058*/ 	.word	0x00003230


	//   ....[4]....
        /*005c*/ 	.word	0x00003390


	//----- nvinfo : EIATTR_CRS_STACK_SIZE
	.align		4
.L_47:
        /*0060*/ 	.byte	0x04, 0x1e
        /*0062*/ 	.short	(.L_49 - .L_48)
.L_48:
        /*0064*/ 	.word	0x00000000


	//----- nvinfo : EIATTR_CBANK_PARAM_SIZE
	.align		4
.L_49:
        /*0068*/ 	.byte	0x03, 0x19
        /*006a*/ 	.short	0x0014


	//----- nvinfo : EIATTR_PARAM_CBANK
	.align		4
        /*006c*/ 	.byte	0x04, 0x0a
        /*006e*/ 	.short	(.L_51 - .L_50)
	.align		4
.L_50:
        /*0070*/ 	.word	index@(.nv.constant0._Z7SoftmaxPfS_i)
        /*0074*/ 	.short	0x0380
        /*0076*/ 	.short	0x0014


	//----- nvinfo : EIATTR_SW_WAR
	.align		4
.L_51:
        /*0078*/ 	.byte	0x04, 0x36
        /*007a*/ 	.short	(.L_53 - .L_52)
.L_52:
        /*007c*/ 	.word	0x00000008
.L_53:


//--------------------- .nv.info._Z10cudaArgMaxPfiPi --------------------------
	.section	.nv.info._Z10cudaArgMaxPfiPi,"",@"SHT_CUDA_INFO"
	.sectionflags	@""
	.align	4


	//----- nvinfo : EIATTR_CUDA_API_VERSION
	.align		4
        /*0000*/ 	.byte	0x04, 0x37
        /*0002*/ 	.short	(.L_55 - .L_54)
.L_54:
        /*0004*/ 	.word	0x00000082


	//----- nvinfo : EIATTR_KPARAM_INFO
	.align		4
.L_55:
        /*0008*/ 	.byte	0x04, 0x17
        /*000a*/ 	.short	(.L_57 - .L_56)
.L_56:
        /*000c*/ 	.word	0x00000000
        /*0010*/ 	.short	0x0002
        /*0012*/ 	.short	0x0010
        /*0014*/ 	.byte	0x00, 0xf5, 0x21, 0x00


	//----- nvinfo : EIATTR_KPARAM_INFO
	.align		4
.L_57:
        /*0018*/ 	.byte	0x04, 0x17
        /*001a*/ 	.short	(.L_59 - .L_58)
.L_58:
        /*001c*/ 	.word	0x00000000
        /*0020*/ 	.short	0x0001
        /*0022*/ 	.short	0x0008
        /*0024*/ 	.byte	0x00, 0xf0, 0x11, 0x00


	//----- nvinfo : EIATTR_KPARAM_INFO
	.align		4
.L_59:
        /*0028*/ 	.byte	0x04, 0x17
        /*002a*/ 	.short	(.L_61 - .L_60)
.L_60:
        /*002c*/ 	.word	0x00000000
        /*0030*/ 	.short	0x0000
        /*0032*/ 	.short	0x0000
        /*0034*/ 	.byte	0x00, 0xf5, 0x21, 0x00


	//----- nvinfo : EIATTR_SPARSE_MMA_MASK
	.align		4
.L_61:
        /*0038*/ 	.byte	0x03, 0x50
        /*003a*/ 	.short	0x0000


	//----- nvinfo : EIATTR_MAXREG_COUNT
	.align		4
        /*003c*/ 	.byte	0x03, 0x1b
        /*003e*/ 	.short	0x00ff


	//----- nvinfo : EIATTR_MERCURY_ISA_VERSION
	.align		4
        /*0040*/ 	.byte	0x03, 0x5f
        /*0042*/ 	.short	0x0101


	//----- nvinfo : EIATTR_VRC_CTA_INIT_COUNT
	.align		4
        /*0044*/ 	.byte	0x02, 0x4a
	.zero		1
	.zero		1


	//----- nvinfo : EIATTR_EXIT_INSTR_OFFSETS
	.align		4
        /*0048*/ 	.byte	0x04, 0x1c
        /*004a*/ 	.short	(.L_63 - .L_62)


	//   ....[0]....
.L_62:
        /*004c*/ 	.word	0x00000cf0


	//----- nvinfo : EIATTR_CBANK_PARAM_SIZE
	.align		4
.L_63:
        /*0050*/ 	.byte	0x03, 0x19
        /*0052*/ 	.short	0x0018


	//----- nvinfo : EIATTR_PARAM_CBANK
	.align		4
        /*0054*/ 	.byte	0x04, 0x0a
        /*0056*/ 	.short	(.L_65 - .L_64)
	.align		4
.L_64:
        /*0058*/ 	.word	index@(.nv.constant0._Z10cudaArgMaxPfiPi)
        /*005c*/ 	.short	0x0380
        /*005e*/ 	.short	0x0018


	//----- nvinfo : EIATTR_SW_WAR
	.align		4
.L_65:
        /*0060*/ 	.byte	0x04, 0x36
        /*0062*/ 	.short	(.L_67 - .L_66)
.L_66:
        /*0064*/ 	.word	0x00000008
.L_67:


//--------------------- .nv.info._Z14FullyConnectedPfS_S_S_ii --------------------------
	.section	.nv.info._Z14FullyConnectedPfS_S_S_ii,"",@"SHT_CUDA_INFO"
	.sectionflags	@""
	.align	4


	//----- nvinfo : EIATTR_CUDA_API_VERSION
	.align		4
        /*0000*/ 	.byte	0x04, 0x37
        /*0002*/ 	.short	(.L_69 - .L_68)
.L_68:
        /*0004*/ 	.word	0x00000082


	//----- nvinfo : EIATTR_KPARAM_INFO
	.align		4
.L_69:
        /*0008*/ 	.byte	0x04, 0x17
        /*000a*/ 	.short	(.L_71 - .L_70)
.L_70:
        /*000c*/ 	.word	0x00000000
        /*0010*/ 	.short	0x0005
        /*0012*/ 	.short	0x0024
        /*0014*/ 	.byte	0x00, 0xf0, 0x11, 0x00


	//----- nvinfo : EIATTR_KPARAM_INFO
	.align		4
.L_71:
        /*0018*/ 	.byte	0x04, 0x17
        /*001a*/ 	.short	(.L_73 - .L_72)
.L_72:
        /*001c*/ 	.word	0x00000000
        /*0020*/ 	.short	0x0004
        /*0022*/ 	.short	0x0020
        /*0024*/ 	.byte	0x00, 0xf0, 0x11, 0x00


	//----- nvinfo : EIATTR_KPARAM_INFO
	.align		4
.L_73:
        /*0028*/ 	.byte	0x04, 0x17
        /*002a*/ 	.short	(.L_75 - .L_74)
.L_74:
        /*002c*/ 	.word	0x00000000
        /*0030*/ 	.short	0x0003
        /*0032*/ 	.short	0x0018
        /*0034*/ 	.byte	0x00, 0xf5, 0x21, 0x00


	//----- nvinfo : EIATTR_KPARAM_INFO
	.align		4
.L_75:
        /*0038*/ 	.byte	0x04, 0x17
        /*003a*/ 	.short	(.L_77 - .L_76)
.L_76:
        /*003c*/ 	.word	0x00000000
        /*0040*/ 	.short	0x0002
        /*0042*/ 	.short	0x0010
        /*0044*/ 	.byte	0x00, 0xf5, 0x21, 0x00


	//----- nvinfo : EIATTR_KPARAM_INFO
	.align		4
.L_77:
        /*0048*/ 	.byte	0x04, 0x17
        /*004a*/ 	.short	(.L_79 - .L_78)
.L_78:
        /*004c*/ 	.word	0x00000000
        /*0050*/ 	.short	0x0001
        /*0052*/ 	.short	0x0008
        /*0054*/ 	.byte	0x00, 0xf5, 0x21, 0x00


	//----- nvinfo : EIATTR_KPARAM_INFO
	.align		4
.L_79:
        /*0058*/ 	.byte	0x04, 0x17
        /*005a*/ 	.short	(.L_81 - .L_80)
.L_80:
        /*005c*/ 	.word	0x00000000
        /*0060*/ 	.short	0x0000
        /*0062*/ 	.short	0x0000
        /*0064*/ 	.byte	0x00, 0xf5, 0x21, 0x00


	//----- nvinfo : EIATTR_SPARSE_MMA_MASK
	.align		4
.L_81:
        /*0068*/ 	.byte	0x03, 0x50
        /*006a*/ 	.short	0x0000


	//----- nvinfo : EIATTR_MAXREG_COUNT
	.align		4
        /*006c*/ 	.byte	0x03, 0x1b
        /*006e*/ 	.short	0x00ff


	//----- nvinfo : EIATTR_MERCURY_ISA_VERSION
	.align		4
        /*0070*/ 	.byte	0x03, 0x5f
        /*0072*/ 	.short	0x0101


	//----- nvinfo : EIATTR_VRC_CTA_INIT_COUNT
	.align		4
        /*0074*/ 	.byte	0x02, 0x4a
	.zero		1
	.zero		1


	//----- nvinfo : EIATTR_EXIT_INSTR_OFFSETS
	.align		4
        /*0078*/ 	.byte	0x04, 0x1c
        /*007a*/ 	.short	(.L_83 - .L_82)


	//   ....[0]....
.L_82:
        /*007c*/ 	.word	0x00000070


	//   ....[1]....
        /*0080*/ 	.word	0x00000a90


	//----- nvinfo : EIATTR_CBANK_PARAM_SIZE
	.align		4
.L_83:
        /*0084*/ 	.byte	0x03, 0x19
        /*0086*/ 	.short	0x0028


	//----- nvinfo : EIATTR_PARAM_CBANK
	.align		4
        /*0088*/ 	.byte	0x04, 0x0a
        /*008a*/ 	.short	(.L_85 - .L_84)
	.align		4
.L_84:
        /*008c*/ 	.word	index@(.nv.constant0._Z14FullyConnectedPfS_S_S_ii)
        /*0090*/ 	.short	0x0380
        /*0092*/ 	.short	0x0028


	//----- nvinfo : EIATTR_SW_WAR
	.align		4
.L_85:
        /*0094*/ 	.byte	0x04, 0x36
        /*0096*/ 	.short	(.L_87 - .L_86)
.L_86:
        /*0098*/ 	.word	0x00000008
.L_87:


//--------------------- .nv.info._Z8cudaTanhPfiii --------------------------
	.section	.nv.info._Z8cudaTanhPfiii,"",@"SHT_CUDA_INFO"
	.sectionflags	@""
	.align	4


	//----- nvinfo : EIATTR_CUDA_API_VERSION
	.align		4
        /*0000*/ 	.byte	0x04, 0x37
        /*0002*/ 	.short	(.L_89 - .L_88)
.L_88:
        /*0004*/ 	.word	0x00000082


	//----- nvinfo : EIATTR_KPARAM_INFO
	.align		4
.L_89:
        /*0008*/ 	.byte	0x04, 0x17
        /*000a*/ 	.short	(.L_91 - .L_90)
.L_90:
        /*000c*/ 	.word	0x00000000
        /*0010*/ 	.short	0x0003
        /*0012*/ 	.short	0x0010
        /*0014*/ 	.byte	0x00, 0xf0, 0x11, 0x00


	//----- nvinfo : EIATTR_KPARAM_INFO
	.align		4
.L_91:
        /*0018*/ 	.byte	0x04, 0x17
        /*001a*/ 	.short	(.L_93 - .L_92)
.L_92:
        /*001c*/ 	.word	0x00000000
        /*0020*/ 	.short	0x0002
        /*0022*/ 	.short	0x000c
        /*0024*/ 	.byte	0x00, 0xf0, 0x11, 0x00


	//----- nvinfo : EIATTR_KPARAM_INFO
	.align		4
.L_93:
        /*0028*/ 	.byte	0x04, 0x17
        /*002a*/ 	.short	(.L_95 - .L_94)
.L_94:
        /*002c*/ 	.word	0x00000000
        /*0030*/ 	.short	0x0001
        /*0032*/ 	.short	0x0008
        /*0034*/ 	.byte	0x00, 0xf0, 0x11, 0x00


	//----- nvinfo : EIATTR_KPARAM_INFO
	.align		4
.L_95:
        /*0038*/ 	.byte	0x04, 0x17
        /*003a*/ 	.short	(.L_97 - .L_96)
.L_96:
        /*003c*/ 	.word	0x00000000
        /*0040*/ 	.short	0x0000
        /*0042*/ 	.short	0x0000
        /*0044*/ 	.byte	0x00, 0xf5, 0x21, 0x00


	//----- nvinfo : EIATTR_SPARSE_MMA_MASK
	.align		4
.L_97:
        /*0048*/ 	.byte	0x03, 0x50
        /*004a*/ 	.short	0x0000


	//----- nvinfo : EIATTR_MAXREG_COUNT
	.align		4
        /*004c*/ 	.byte	0x03, 0x1b
        /*004e*/ 	.short	0x00ff


	//----- nvinfo : EIATTR_MERCURY_ISA_VERSION
	.align		4
        /*0050*/ 	.byte	0x03, 0x5f
        /*0052*/ 	.short	0x0101


	//----- nvinfo : EIATTR_VRC_CTA_INIT_COUNT
	.align		4
        /*0054*/ 	.byte	0x02, 0x4a
	.zero		1
	.zero		1


	//----- nvinfo : EIATTR_EXIT_INSTR_OFFSETS
	.align		4
        /*0058*/ 	.byte	0x04, 0x1c
        /*005a*/ 	.short	(.L_99 - .L_98)


	//   ....[0]....
.L_98:
        /*005c*/ 	.word	0x000000f0


	//   ....[1]....
        /*0060*/ 	.word	0x00000720


	//   ....[2]....
        /*0064*/ 	.word	0x00000a30


	//   ....[3]....
        /*0068*/ 	.word	0x00000bb0


	//----- nvinfo : EIATTR_CBANK_PARAM_SIZE
	.align		4
.L_99:
        /*006c*/ 	.byte	0x03, 0x19
        /*006e*/ 	.short	0x0014


	//----- nvinfo : EIATTR_PARAM_CBANK
	.align		4
        /*0070*/ 	.byte	0x04, 0x0a
        /*0072*/ 	.short	(.L_101 - .L_100)
	.align		4
.L_100:
        /*0074*/ 	.word	index@(.nv.constant0._Z8cudaTanhPfiii)
        /*0078*/ 	.short	0x0380
        /*007a*/ 	.short	0x0014


	//----- nvinfo : EIATTR_SW_WAR
	.align		4
.L_101:
        /*007c*/ 	.byte	0x04, 0x36
        /*007e*/ 	.short	(.L_103 - .L_102)
.L_102:
        /*0080*/ 	.word	0x00000008
.L_103:


//--------------------- .nv.info._Z14AveragePoolingPfS_ii --------------------------
	.section	.nv.info._Z14AveragePoolingPfS_ii,"",@"SHT_CUDA_INFO"
	.sectionflags	@""
	.align	4


	//----- nvinfo : EIATTR_CUDA_API_VERSION
	.align		4
        /*0000*/ 	.byte	0x04, 0x37
        /*0002*/ 	.short	(.L_105 - .L_104)
.L_104:
        /*0004*/ 	.word	0x00000082


	//----- nvinfo : EIATTR_KPARAM_INFO
	.align		4
.L_105:
        /*0008*/ 	.byte	0x04, 0x17
        /*000a*/ 	.short	(.L_107 - .L_106)
.L_106:
        /*000c*/ 	.word	0x00000000
        /*0010*/ 	.short	0x0003
        /*0012*/ 	.short	0x0014
        /*0014*/ 	.byte	0x00, 0xf0, 0x11, 0x00


	//----- nvinfo : EIATTR_KPARAM_INFO
	.align		4
.L_107:
        /*0018*/ 	.byte	0x04, 0x17
        /*001a*/ 	.short	(.L_109 - .L_108)
.L_108:
        /*001c*/ 	.word	0x00000000
        /*0020*/ 	.short	0x0002
        /*0022*/ 	.short	0x0010
        /*0024*/ 	.byte	0x00, 0xf0, 0x11, 0x00


	//----- nvinfo : EIATTR_KPARAM_INFO
	.align		4
.L_109:
        /*0028*/ 	.byte	0x04, 0x17
        /*002a*/ 	.short	(.L_111 - .L_110)
.L_110:
        /*002c*/ 	.word	0x00000000
        /*0030*/ 	.short	0x0001
        /*0032*/ 	.short	0x0008
        /*0034*/ 	.byte	0x00, 0xf5, 0x21, 0x00


	//----- nvinfo : EIATTR_KPARAM_INFO
	.align		4
.L_111:
        /*0038*/ 	.byte	0x04, 0x17
        /*003a*/ 	.short	(.L_113 - .L_112)
.L_112:
        /*003c*/ 	.word	0x00000000
        /*0040*/ 	.short	0x0000
        /*0042*/ 	.short	0x0000
        /*0044*/ 	.byte	0x00, 0xf5, 0x21, 0x00


	//----- nvinfo : EIATTR_SPARSE_MMA_MASK
	.align		4
.L_113:
        /*0048*/ 	.byte	0x03, 0x50
        /*004a*/ 	.short	0x0000


	//----- nvinfo : EIATTR_MAXREG_COUNT
	.align		4
        /*004c*/ 	.byte	0x03, 0x1b
        /*004e*/ 	.short	0x00ff


	//----- nvinfo : EIATTR_MERCURY_ISA_VERSION
	.align		4
        /*0050*/ 	.byte	0x03, 0x5f
        /*0052*/ 	.short	0x0101


	//----- nvinfo : EIATTR_VRC_CTA_INIT_COUNT
	.align		4
        /*0054*/ 	.byte	0x02, 0x4a
	.zero		1
	.zero		1


	//----- nvinfo : EIATTR_EXIT_INSTR_OFFSETS
	.align		4
        /*0058*/ 	.byte	0x04, 0x1c
        /*005a*/ 	.short	(.L_115 - .L_114)


	//   ....[0]....
.L_114:
        /*005c*/ 	.word	0x000000c0


	//   ....[1]....
        /*0060*/ 	.word	0x00000210


	//----- nvinfo : EIATTR_CBANK_PARAM_SIZE
	.align		4
.L_115:
        /*0064*/ 	.byte	0x03, 0x19
        /*0066*/ 	.short	0x0018


	//----- nvinfo : EIATTR_PARAM_CBANK
	.align		4
        /*0068*/ 	.byte	0x04, 0x0a
        /*006a*/ 	.short	(.L_117 - .L_116)
	.align		4
.L_116:
        /*006c*/ 	.word	index@(.nv.constant0._Z14AveragePoolingPfS_ii)
        /*0070*/ 	.short	0x0380
        /*0072*/ 	.short	0x0018


	//----- nvinfo : EIATTR_SW_WAR
	.align		4
.L_117:
        /*0074*/ 	.byte	0x04, 0x36
        /*0076*/ 	.short	(.L_119 - .L_118)
.L_118:
        /*0078*/ 	.word	0x00000008
.L_119:


//--------------------- .nv.info._Z13Convolution2DPfS_S_S_iiii --------------------------
	.section	.nv.info._Z13Convolution2DPfS_S_S_iiii,"",@"SHT_CUDA_INFO"
	.sectionflags	@""
	.align	4


	//----- nvinfo : EIATTR_CUDA_API_VERSION
	.align		4
        /*0000*/ 	.byte	0x04, 0x37
        /*0002*/ 	.short	(.L_121 - .L_120)
.L_120:
        /*0004*/ 	.word	0x00000082


	//----- nvinfo : EIATTR_KPARAM_INFO
	.align		4
.L_121:
        /*0008*/ 	.byte	0x04, 0x17
        /*000a*/ 	.short	(.L_123 - .L_122)
.L_122:
        /*000c*/ 	.word	0x00000000
        /*0010*/ 	.short	0x0007
        /*0012*/ 	.short	0x002c
        /*0014*/ 	.byte	0x00, 0xf0, 0x11, 0x00


	//----- nvinfo : EIATTR_KPARAM_INFO
	.align		4
.L_123:
        /*0018*/ 	.byte	0x04, 0x17
        /*001a*/ 	.short	(.L_125 - .L_124)
.L_124:
        /*001c*/ 	.word	0x00000000
        /*0020*/ 	.short	0x0006
        /*0022*/ 	.short	0x0028
        /*0024*/ 	.byte	0x00, 0xf0, 0x11, 0x00


	//----- nvinfo : EIATTR_KPARAM_INFO
	.align		4
.L_125:
        /*0028*/ 	.byte	0x04, 0x17
        /*002a*/ 	.short	(.L_127 - .L_126)
.L_126:
        /*002c*/ 	.word	0x00000000
        /*0030*/ 	.short	0x0005
        /*0032*/ 	.short	0x0024
        /*0034*/ 	.byte	0x00, 0xf0, 0x11, 0x00


	//----- nvinfo : EIATTR_KPARAM_INFO
	.align		4
.L_127:
        /*0038*/ 	.byte	0x04, 0x17
        /*003a*/ 	.short	(.L_129 - .L_128)
.L_128:
        /*003c*/ 	.word	0x00000000
        /*0040*/ 	.short	0x0004
        /*0042*/ 	.short	0x0020
        /*0044*/ 	.byte	0x00, 0xf0, 0x11, 0x00


	//----- nvinfo : EIATTR_KPARAM_INFO
	.align		4
.L_129:
        /*0048*/ 	.byte	0x04, 0x17
        /*004a*/ 	.short	(.L_131 - .L_130)
.L_130:
        /*004c*/ 	.word	0x00000000
        /*0050*/ 	.short	0x0003
        /*0052*/ 	.short	0x0018
        /*0054*/ 	.byte	0x00, 0xf5, 0x21, 0x00


	//----- nvinfo : EIATTR_KPARAM_INFO
	.align		4
.L_131:
        /*0058*/ 	.byte	0x04, 0x17
        /*005a*/ 	.short	(.L_133 - .L_132)
.L_132:
        /*005c*/ 	.word	0x00000000
        /*0060*/ 	.short	0x0002
        /*0062*/ 	.short	0x0010
        /*0064*/ 	.byte	0x00, 0xf5, 0x21, 0x00


	//----- nvinfo : EIATTR_KPARAM_INFO
	.align		4
.L_133:
        /*0068*/ 	.byte	0x04, 0x17
        /*006a*/ 	.short	(.L_135 - .L_134)
.L_134:
        /*006c*/ 	.word	0x00000000
        /*0070*/ 	.short	0x0001
        /*0072*/ 	.short	0x0008
        /*0074*/ 	.byte	0x00, 0xf5, 0x21, 0x00


	//----- nvinfo : EIATTR_KPARAM_INFO
	.align		4
.L_135:
        /*0078*/ 	.byte	0x04, 0x17
        /*007a*/ 	.short	(.L_137 - .L_136)
.L_136:
        /*007c*/ 	.word	0x00000000
        /*0080*/ 	.short	0x0000
        /*0082*/ 	.short	0x0000
        /*0084*/ 	.byte	0x00, 0xf5, 0x21, 0x00


	//----- nvinfo : EIATTR_SPARSE_MMA_MASK
	.align		4
.L_137:
        /*0088*/ 	.byte	0x03, 0x50
        /*008a*/ 	.short	0x0000


	//----- nvinfo : EIATTR_MAXREG_COUNT
	.align		4
        /*008c*/ 	.byte	0x03, 0x1b
        /*008e*/ 	.short	0x00ff


	//----- nvinfo : EIATTR_MERCURY_ISA_VERSION
	.align		4
        /*0090*/ 	.byte	0x03, 0x5f
        /*0092*/ 	.short	0x0101


	//----- nvinfo : EIATTR_VRC_CTA_INIT_COUNT
	.align		4
        /*0094*/ 	.byte	0x02, 0x4a
	.zero		1
	.zero		1


	//----- nvinfo : EIATTR_EXIT_INSTR_OFFSETS
	.align		4
        /*0098*/ 	.byte	0x04, 0x1c
        /*009a*/ 	.short	(.L_139 - .L_138)


	//   ....[0]....
.L_138:
        /*009c*/ 	.word	0x000000e0


	//   ....[1]....
        /*00a0*/ 	.word	0x00000c70


	//----- nvinfo : EIATTR_CRS_STACK_SIZE
	.align		4
.L_139:
        /*00a4*/ 	.byte	0x04, 0x1e
        /*00a6*/ 	.short	(.L_141 - .L_140)
.L_140:
        /*00a8*/ 	.word	0x00000000


	//----- nvinfo : EIATTR_CBANK_PARAM_SIZE
	.align		4
.L_141:
        /*00ac*/ 	.byte	0x03, 0x19
        /*00ae*/ 	.short	0x0030


	//----- nvinfo : EIATTR_PARAM_CBANK
	.align		4
        /*00b0*/ 	.byte	0x04, 0x0a
        /*00b2*/ 	.short	(.L_143 - .L_142)
	.align		4
.L_142:
        /*00b4*/ 	.word	index@(.nv.constant0._Z13Convolution2DPfS_S_S_iiii)
        /*00b8*/ 	.short	0x0380
        /*00ba*/ 	.short	0x0030


	//----- nvinfo : EIATTR_SW_WAR
	.align		4
.L_143:
        /*00bc*/ 	.byte	0x04, 0x36
        /*00be*/ 	.short	(.L_145 - .L_144)
.L_144:
        /*00c0*/ 	.word	0x00000008
.L_145:


//--------------------- .nv.callgraph             --------------------------
	.section	.nv.callgraph,"",@"SHT_CUDA_CALLGRAPH"
	.align	4
	.sectionentsize	8
	.align		4
        /*0000*/ 	.word	0x00000000
	.align		4
        /*0004*/ 	.word	0xffffffff
	.align		4
        /*0008*/ 	.word	0x00000000
	.align		4
        /*000c*/ 	.word	0xfffffffe
	.align		4
        /*0010*/ 	.word	0x00000000
	.align		4
        /*0014*/ 	.word	0xfffffffd
	.align		4
        /*0018*/ 	.word	0x00000000
	.align		4
        /*001c*/ 	.word	0xfffffffc


//--------------------- .text._Z7SoftmaxPfS_i     --------------------------
	.section	.text._Z7SoftmaxPfS_i,"ax",@progbits
	.align	128
        .global         _Z7SoftmaxPfS_i
        .type           _Z7SoftmaxPfS_i,@function
        .size           _Z7SoftmaxPfS_i,(.L_x_82 - _Z7SoftmaxPfS_i)
        .other          _Z7SoftmaxPfS_i,@"STO_CUDA_ENTRY STV_DEFAULT"
_Z7SoftmaxPfS_i:
.text._Z7SoftmaxPfS_i:
[----:B------:R-:W-:Y:S01]  /*0000*/  LDC R1, c[0x0][0x37c] ;  /* 0x0000df00ff017b82 */ /* 0x000fe20000000800 */
[----:B------:R-:W0:Y:S01]  /*0010*/  LDCU UR4, c[0x0][0x390] ;  /* 0x00007200ff0477ac */ /* 0x000e220008000800 */
[----:B------:R-:W-:Y:S01]  /*0020*/  HFMA2 R0, -RZ, RZ, 0, 0 ;  /* 0x00000000ff007431 */ /* 0x000fe200000001ff */
[----:B------:R-:W1:Y:S01]  /*0030*/  LDCU.64 UR12, c[0x0][0x358] ;  /* 0x00006b00ff0c77ac */ /* 0x000e620008000a00 */
[----:B0-----:R-:W-:-:S09]  /*0040*/  UISETP.GE.AND UP0, UPT, UR4, 0x1, UPT ;  /* 0x000000010400788c */ /* 0x001fd2000bf06270 */
[----:B-1----:R-:W-:Y:S05]  /*0050*/  BRA.U !UP0, `(.L_x_0) ;  /* 0x00000009081c7547 */ /* 0x002fea000b800000 */
[----:B------:R-:W-:Y:S01]  /*0060*/  UISETP.GE.U32.AND UP1, UPT, UR4, 0x10, UPT ;  /* 0x000000100400788c */ /* 0x000fe2000bf26070 */
[----:B------:R-:W-:Y:S01]  /*0070*/  MOV R0, RZ ;  /* 0x000000ff00007202 */ /* 0x000fe20000000f00 */
[----:B------:R-:W-:Y:S01]  /*0080*/  ULOP3.LUT UR8, UR4, 0xf, URZ, 0xc0, !UPT ;  /* 0x0000000f04087892 */ /* 0x000fe2000f8ec0ff */
[----:B------:R-:W-:-:S03]  /*0090*/  MOV R4, RZ ;  /* 0x000000ff00047202 */ /* 0x000fc60000000f00 */
[----:B------:R-:W-:-:S03]  /*00a0*/  UISETP.NE.AND UP0, UPT, UR8, URZ, UPT ;  /* 0x000000ff0800728c */ /* 0x000fc6000bf05270 */
[----:B------:R-:W-:Y:S08]  /*00b0*/  BRA.U !UP1, `(.L_x_1) ;  /* 0x0000000109f87547 */ /* 0x000ff0000b800000 */
[----:B------:R-:W0:Y:S01]  /*00c0*/  LDCU.64 UR6, c[0x0][0x380] ;  /* 0x00007000ff0677ac */ /* 0x000e220008000a00 */
[----:B------:R-:W-:Y:S01]  /*00d0*/  MOV R0, RZ ;  /* 0x000000ff00007202 */ /* 0x000fe20000000f00 */
[----:B------:R-:W-:-:S06]  /*00e0*/  ULOP3.LUT UR4, UR4, 0x7ffffff0, URZ, 0xc0, !UPT ;  /* 0x7ffffff004047892 */ /* 0x000fcc000f8ec0ff */
[----:B------:R-:W-:Y:S01]  /*00f0*/  MOV R4, UR4 ;  /* 0x0000000400047c02 */ /* 0x000fe20008000f00 */
[----:B0-----:R-:W-:-:S04]  /*0100*/  UIADD3 UR5, UP1, UPT, UR6, 0x20, URZ ;  /* 0x0000002006057890 */ /* 0x001fc8000ff3e0ff */
[----:B------:R-:W-:Y:S02]  /*0110*/  UIADD3.X UR6, UPT, UPT, URZ, UR7, URZ, UP1, !UPT ;  /* 0x00000007ff067290 */ /* 0x000fe40008ffe4ff */
[----:B------:R-:W-:Y:S01]  /*0120*/  MOV R2, UR5 ;  /* 0x0000000500027c02 */ /* 0x000fe20008000f00 */
[----:B------:R-:W-:-:S03]  /*0130*/  UIADD3 UR7, UPT, UPT, -UR4, URZ, URZ ;  /* 0x000000ff04077290 */ /* 0x000fc6000fffe1ff */
[----:B------:R-:W-:-:S09]  /*0140*/  MOV R3, UR6 ;  /* 0x0000000600037c02 */ /* 0x000fd20008000f00 */
.L_x_2:
[----:B------:R-:W2:Y:S04]  /*0150*/  LDG.E R11, desc[UR12][R2.64+-0x20] ;  /* 0xffffe00c020b7981 */ /* 0x000ea8000c1e1900 */
[----:B------:R-:W3:Y:S04]  /*0160*/  LDG.E R13, desc[UR12][R2.64+-0x1c] ;  /* 0xffffe40c020d7981 */ /* 0x000ee8000c1e1900 */
[----:B------:R-:W4:Y:S04]  /*0170*/  LDG.E R15, desc[UR12][R2.64+-0x18] ;  /* 0xffffe80c020f7981 */ /* 0x000f28000c1e1900 */
[----:B------:R-:W5:Y:S04]  /*0180*/  LDG.E R17, desc[UR12][R2.64+-0x14] ;  /* 0xffffec0c02117981 */ /* 0x000f68000c1e1900 */
        /* <DEDUP_REMOVED lines=11> */
[----:B------:R0:W5:Y:S01]  /*0240*/  LDG.E R5, desc[UR12][R2.64+0x1c] ;  /* 0x00001c0c02057981 */ /* 0x000162000c1e1900 */
[----:B------:R-:W-:-:S04]  /*0250*/  UIADD3 UR7, UPT, UPT, UR7, 0x10, URZ ;  /* 0x0000001007077890 */ /* 0x000fc8000fffe0ff */
[----:B------:R-:W-:Y:S01]  /*0260*/  UISETP.NE.AND UP1, UPT, UR7, URZ, UPT ;  /* 0x000000ff0700728c */ /* 0x000fe2000bf25270 */
[----:B0-----:R-:W-:-:S04]  /*0270*/  IADD3 R2, P1, PT, R2, 0x40, RZ ;  /* 0x0000004002027810 */ /* 0x001fc80007f3e0ff */
[----:B------:R-:W-:Y:S02]  /*0280*/  IADD3.X R3, PT, PT, RZ, R3, RZ, P1, !PT ;  /* 0x00000003ff037210 */ /* 0x000fe40000ffe4ff */
[----:B--2---:R-:W-:-:S04]  /*0290*/  FSETP.GT.AND P0, PT, R11, R0, PT ;  /* 0x000000000b00720b */ /* 0x004fc80003f04000 */
[----:B------:R-:W-:-:S04]  /*02a0*/  FSEL R0, R11, R0, P0 ;  /* 0x000000000b007208 */ /* 0x000fc80000000000 */
[----:B---3--:R-:W-:-:S04]  /*02b0*/  FSETP.GT.AND P0, PT, R13, R0, PT ;  /* 0x000000000d00720b */ /* 0x008fc80003f04000 */
[----:B------:R-:W-:-:S04]  /*02c0*/  FSEL R0, R13, R0, P0 ;  /* 0x000000000d007208 */ /* 0x000fc80000000000 */
[----:B----4-:R-:W-:-:S04]  /*02d0*/  FSETP.GT.AND P0, PT, R15, R0, PT ;  /* 0x000000000f00720b */ /* 0x010fc80003f04000 */
[----:B------:R-:W-:-:S04]  /*02e0*/  FSEL R0, R15, R0, P0 ;  /* 0x000000000f007208 */ /* 0x000fc80000000000 */
[----:B-----5:R-:W-:-:S04]  /*02f0*/  FSETP.GT.AND P0, PT, R17, R0, PT ;  /* 0x000000001100720b */ /* 0x020fc80003f04000 */
[----:B------:R-:W-:-:S04]  /*0300*/  FSEL R0, R17, R0, P0 ;  /* 0x0000000011007208 */ /* 0x000fc80000000000 */
[----:B------:R-:W-:-:S04]  /*0310*/  FSETP.GT.AND P0, PT, R19, R0, PT ;  /* 0x000000001300720b */ /* 0x000fc80003f04000 */
        /* <DEDUP_REMOVED lines=22> */
[----:B------:R-:W-:Y:S01]  /*0480*/  FSEL R0, R5, R0, P0 ;  /* 0x0000000005007208 */ /* 0x000fe20000000000 */
[----:B------:R-:W-:Y:S08]  /*0490*/  BRA.U UP1, `(.L_x_2) ;  /* 0xfffffffd012c7547 */ /* 0x000ff0000b83ffff */
.L_x_1:
[----:B------:R-:W-:Y:S05]  /*04a0*/  BRA.U !UP0, `(.L_x_0) ;  /* 0x0000000508087547 */ /* 0x000fea000b800000 */
[----:B------:R-:W0:Y:S01]  /*04b0*/  LDCU UR4, c[0x0][0x390] ;  /* 0x00007200ff0477ac */ /* 0x000e220008000800 */
[----:B------:R-:W-:Y:S02]  /*04c0*/  UISETP.GE.U32.AND UP0, UPT, UR8, 0x8, UPT ;  /* 0x000000080800788c */ /* 0x000fe4000bf06070 */
[----:B0-----:R-:W-:-:S04]  /*04d0*/  ULOP3.LUT UR5, UR4, 0x7, URZ, 0xc0, !UPT ;  /* 0x0000000704057892 */ /* 0x001fc8000f8ec0ff */
[----:B------:R-:W-:-:S03]  /*04e0*/  UISETP.NE.AND UP1, UPT, UR5, URZ, UPT ;  /* 0x000000ff0500728c */ /* 0x000fc6000bf25270 */
[----:B------:R-:W-:Y:S08]  /*04f0*/  BRA.U !UP0, `(.L_x_3) ;  /* 0x00000001086c7547 */ /* 0x000ff0000b800000 */
[----:B------:R-:W0:Y:S02]  /*0500*/  LDC.64 R2, c[0x0][0x380] ;  /* 0x0000e000ff027b82 */ /* 0x000e240000000a00 */
[----:B0-----:R-:W-:-:S05]  /*0510*/  IMAD.WIDE.U32 R2, R4, 0x4, R2 ;  /* 0x0000000404027825 */ /* 0x001fca00078e0002 */
[----:B------:R-:W2:Y:S04]  /*0520*/  LDG.E R5, desc[UR12][R2.64] ;  /* 0x0000000c02057981 */ /* 0x000ea8000c1e1900 */
[----:B------:R-:W3:Y:S04]  /*0530*/  LDG.E R7, desc[UR12][R2.64+0x4] ;  /* 0x0000040c02077981 */ /* 0x000ee8000c1e1900 */
[----:B------:R-:W4:Y:S04]  /*0540*/  LDG.E R9, desc[UR12][R2.64+0x8] ;  /* 0x0000080c02097981 */ /* 0x000f28000c1e1900 */
[----:B------:R-:W5:Y:S04]  /*0550*/  LDG.E R11, desc[UR12][R2.64+0xc] ;  /* 0x00000c0c020b7981 */ /* 0x000f68000c1e1900 */
[----:B------:R-:W5:Y:S04]  /*0560*/  LDG.E R13, desc[UR12][R2.64+0x10] ;  /* 0x0000100c020d7981 */ /* 0x000f68000c1e1900 */
[----:B------:R-:W5:Y:S04]  /*0570*/  LDG.E R15, desc[UR12][R2.64+0x14] ;  /* 0x0000140c020f7981 */ /* 0x000f68000c1e1900 */
[----:B------:R-:W5:Y:S04]  /*0580*/  LDG.E R17, desc[UR12][R2.64+0x18] ;  /* 0x0000180c02117981 */ /* 0x000f68000c1e1900 */
[----:B------:R-:W5:Y:S01]  /*0590*/  LDG.E R19, desc[UR12][R2.64+0x1c] ;  /* 0x00001c0c02137981 */ /* 0x000f62000c1e1900 */
[----:B------:R-:W-:-:S02]  /*05a0*/  IADD3 R4, PT, PT, R4, 0x8, RZ ;  /* 0x0000000804047810 */ /* 0x000fc40007ffe0ff */
        /* <DEDUP_REMOVED lines=15> */
[----:B------:R-:W-:-:S09]  /*06a0*/  FSEL R0, R19, R0, P0 ;  /* 0x0000000013007208 */ /* 0x000fd20000000000 */
.L_x_3:
[----:B------:R-:W-:Y:S05]  /*06b0*/  BRA.U !UP1, `(.L_x_0) ;  /* 0x0000000109847547 */ /* 0x000fea000b800000 */
[----:B------:R-:W-:Y:S02]  /*06c0*/  UISETP.GE.U32.AND UP0, UPT, UR5, 0x4, UPT ;  /* 0x000000040500788c */ /* 0x000fe4000bf06070 */
[----:B------:R-:W-:-:S04]  /*06d0*/  ULOP3.LUT UR4, UR4, 0x3, URZ, 0xc0, !UPT ;  /* 0x0000000304047892 */ /* 0x000fc8000f8ec0ff */
[----:B------:R-:W-:-:S03]  /*06e0*/  UISETP.NE.AND UP1, UPT, UR4, URZ, UPT ;  /* 0x000000ff0400728c */ /* 0x000fc6000bf25270 */
[----:B------:R-:W-:Y:S08]  /*06f0*/  BRA.U !UP0, `(.L_x_4) ;  /* 0x00000001083c7547 */ /* 0x000ff0000b800000 */
[----:B------:R-:W0:Y:S02]  /*0700*/  LDC.64 R2, c[0x0][0x380] ;  /* 0x0000e000ff027b82 */ /* 0x000e240000000a00 */
[----:B0-----:R-:W-:-:S05]  /*0710*/  IMAD.WIDE.U32 R2, R4, 0x4, R2 ;  /* 0x0000000404027825 */ /* 0x001fca00078e0002 */
[----:B------:R-:W2:Y:S04]  /*0720*/  LDG.E R5, desc[UR12][R2.64] ;  /* 0x0000000c02057981 */ /* 0x000ea8000c1e1900 */
[----:B------:R-:W3:Y:S04]  /*0730*/  LDG.E R7, desc[UR12][R2.64+0x4] ;  /* 0x0000040c02077981 */ /* 0x000ee8000c1e1900 */
[----:B------:R-:W4:Y:S04]  /*0740*/  LDG.E R9, desc[UR12][R2.64+0x8] ;  /* 0x0000080c02097981 */ /* 0x000f28000c1e1900 */
        /* <DEDUP_REMOVED lines=9> */
[----:B------:R-:W-:-:S09]  /*07e0*/  FSEL R0, R11, R0, P0 ;  /* 0x000000000b007208 */ /* 0x000fd20000000000 */
.L_x_4:
[----:B------:R-:W-:Y:S05]  /*07f0*/  BRA.U !UP1, `(.L_x_0) ;  /* 0x0000000109347547 */ /* 0x000fea000b800000 */
[----:B------:R-:W0:Y:S01]  /*0800*/  LDC.64 R2, c[0x0][0x380] ;  /* 0x0000e000ff027b82 */ /* 0x000e220000000a00 */
[----:B------:R-:W-:Y:S01]  /*0810*/  UIADD3 UR4, UPT, UPT, -UR4, URZ, URZ ;  /* 0x000000ff04047290 */ /* 0x000fe2000fffe1ff */
[----:B0-----:R-:W-:-:S11]  /*0820*/  IMAD.WIDE.U32 R4, R4, 0x4, R2 ;  /* 0x0000000404047825 */ /* 0x001fd600078e0002 */
.L_x_5:
[----:B------:R-:W-:Y:S02]  /*0830*/  MOV R3, R5 ;  /* 0x0000000500037202 */ /* 0x000fe40000000f00 */
[----:B------:R-:W-:-:S05]  /*0840*/  MOV R2, R4 ;  /* 0x0000000400027202 */ /* 0x000fca0000000f00 */
[----:B------:R-:W2:Y:S01]  /*0850*/  LDG.E R3, desc[UR12][R2.64] ;  /* 0x0000000c02037981 */ /* 0x000ea2000c1e1900 */
[----:B------:R-:W-:Y:S01]  /*0860*/  UIADD3 UR4, UPT, UPT, UR4, 0x1, URZ ;  /* 0x0000000104047890 */ /* 0x000fe2000fffe0ff */
[----:B------:R-:W-:-:S03]  /*0870*/  IADD3 R4, P1, PT, R4, 0x4, RZ ;  /* 0x0000000404047810 */ /* 0x000fc60007f3e0ff */
[----:B------:R-:W-:Y:S01]  /*0880*/  UISETP.NE.AND UP0, UPT, UR4, URZ, UPT ;  /* 0x000000ff0400728c */ /* 0x000fe2000bf05270 */
[----:B------:R-:W-:Y:S02]  /*0890*/  IADD3.X R5, PT, PT, RZ, R5, RZ, P1, !PT ;  /* 0x00000005ff057210 */ /* 0x000fe40000ffe4ff */
[----:B--2---:R-:W-:-:S04]  /*08a0*/  FSETP.GT.AND P0, PT, R3, R0, PT ;  /* 0x000000000300720b */ /* 0x004fc80003f04000 */
[----:B------:R-:W-:Y:S02]  /*08b0*/  FSEL R0, R3, R0, P0 ;  /* 0x0000000003007208 */ /* 0x000fe40000000000 */
[----:B------:R-:W-:Y:S07]  /*08c0*/  BRA.U UP0, `(.L_x_5) ;  /* 0xfffffffd00d87547 */ /* 0x000fee000b83ffff */
.L_x_0:
[----:B------:R-:W0:Y:S01]  /*08d0*/  LDCU UR4, c[0x0][0x390] ;  /* 0x00007200ff0477ac */ /* 0x000e220008000800 */
[----:B------:R-:W-:Y:S01]  /*08e0*/  MOV R3, RZ ;  /* 0x000000ff00037202 */ /* 0x000fe20000000f00 */
[----:B0-----:R-:W-:-:S09]  /*08f0*/  UISETP.GE.AND UP0, UPT, UR4, 0x1, UPT ;  /* 0x000000010400788c */ /* 0x001fd2000bf06270 */
[----:B------:R-:W-:Y:S05]  /*0900*/  BRA.U !UP0, `(.L_x_6) ;  /* 0x0000000d08c47547 */ /* 0x000fea000b800000 */
[----:B------:R-:W-:Y:S01]  /*0910*/  UISETP.GE.U32.AND UP1, UPT, UR4, 0x8, UPT ;  /* 0x000000080400788c */ /* 0x000fe2000bf26070 */
[----:B------:R-:W-:Y:S01]  /*0920*/  CS2R R2, SRZ ;  /* 0x0000000000027805 */ /* 0x000fe2000001ff00 */
[----:B------:R-:W-:-:S04]  /*0930*/  ULOP3.LUT UR14, UR4, 0x7, URZ, 0xc0, !UPT ;  /* 0x00000007040e7892 */ /* 0x000fc8000f8ec0ff */
[----:B------:R-:W-:-:S03]  /*0940*/  UISETP.NE.AND UP0, UPT, UR14, URZ, UPT ;  /* 0x000000ff0e00728c */ /* 0x000fc6000bf05270 */
[----:B------:R-:W-:Y:S08]  /*0950*/  BRA.U !UP1, `(.L_x_7) ;  /* 0x0000000509e07547 */ /* 0x000ff0000b800000 */
[----:B------:R-:W0:Y:S01]  /*0960*/  LDCU.128 UR8, c[0x0][0x380] ;  /* 0x00007000ff0877ac */ /* 0x000e220008000c00 */
[----:B------:R-:W-:Y:S01]  /*0970*/  HFMA2 R3, -RZ, RZ, 0, 0 ;  /* 0x00000000ff037431 */ /* 0x000fe200000001ff */
[----:B------:R-:W-:-:S06]  /*0980*/  ULOP3.LUT UR4, UR4, 0x7ffffff8, URZ, 0xc0, !UPT ;  /* 0x7ffffff804047892 */ /* 0x000fcc000f8ec0ff */
[----:B------:R-:W-:Y:S01]  /*0990*/  MOV R2, UR4 ;  /* 0x0000000400027c02 */ /* 0x000fe20008000f00 */
[----:B0-----:R-:W-:Y:S02]  /*09a0*/  UIADD3 UR7, UP1, UPT, UR8, 0x10, URZ ;  /* 0x0000001008077890 */ /* 0x001fe4000ff3e0ff */
[----:B------:R-:W-:Y:S02]  /*09b0*/  UIADD3 UR5, UP2, UPT, UR10, 0x10, URZ ;  /* 0x000000100a057890 */ /* 0x000fe4000ff5e0ff */
[----:B------:R-:W-:Y:S02]  /*09c0*/  UIADD3.X UR8, UPT, UPT, URZ, UR9, URZ, UP1, !UPT ;  /* 0x00000009ff087290 */ /* 0x000fe40008ffe4ff */
[----:B------:R-:W-:Y:S01]  /*09d0*/  UIADD3.X UR6, UPT, UPT, URZ, UR11, URZ, UP2, !UPT ;  /* 0x0000000bff067290 */ /* 0x000fe200097fe4ff */
[----:B------:R-:W-:Y:S01]  /*09e0*/  MOV R4, UR7 ;  /* 0x0000000700047c02 */ /* 0x000fe20008000f00 */
[----:B------:R-:W-:Y:S01]  /*09f0*/  UIADD3 UR9, UPT, UPT, -UR4, URZ, URZ ;  /* 0x000000ff04097290 */ /* 0x000fe2000fffe1ff */
[----:B------:R-:W-:-:S02]  /*0a00*/  MOV R11, UR5 ;  /* 0x00000005000b7c02 */ /* 0x000fc40008000f00 */
[----:B------:R-:W-:Y:S02]  /*0a10*/  MOV R5, UR8 ;  /* 0x0000000800057c02 */ /* 0x000fe40008000f00 */
[----:B------:R-:W-:-:S07]  /*0a20*/  MOV R12, UR6 ;  /* 0x00000006000c7c02 */ /* 0x000fce0008000f00 */
.L_x_8:
[----:B--2---:R-:W2:Y:S01]  /*0a30*/  LDG.E R7, desc[UR12][R4.64+-0x10] ;  /* 0xfffff00c04077981 */ /* 0x004ea2000c1e1900 */
[----:B------:R-:W-:Y:S02]  /*0a40*/  MOV R8, 0x3bbb989d ;  /* 0x3bbb989d00087802 */ /* 0x000fe40000000f00 */
[----:B------:R-:W-:Y:S01]  /*0a50*/  MOV R9, 0x437c0000 ;  /* 0x437c000000097802 */ /* 0x000fe20000000f00 */
[----:B--2---:R-:W-:-:S04]  /*0a60*/  FADD R7, R7, -R0 ;  /* 0x8000000007077221 */ /* 0x004fc80000000000 */
[----:B------:R-:W-:-:S04]  /*0a70*/  FFMA.SAT R6, R7, R8, 0.5 ;  /* 0x3f00000007067423 */ /* 0x000fc80000002008 */
[----:B------:R-:W-:-:S04]  /*0a80*/  FFMA.RM R6, R6, R9, 12582913 ;  /* 0x4b40000106067423 */ /* 0x000fc80000004009 */
[----:B------:R-:W-:-:S04]  /*0a90*/  FADD R10, R6, -12583039 ;  /* 0xcb40007f060a7421 */ /* 0x000fc80000000000 */
[----:B------:R-:W-:-:S04]  /*0aa0*/  FFMA R10, R7, 1.4426950216293334961, -R10 ;  /* 0x3fb8aa3b070a7823 */ /* 0x000fc8000000080a */
[----:B------:R-:W-:Y:S01]  /*0ab0*/  FFMA R7, R7, 1.925963033500011079e-08, R10 ;  /* 0x32a5706007077823 */ /* 0x000fe2000000000a */
[----:B------:R-:W-:Y:S02]  /*0ac0*/  SHF.L.U32 R10, R6, 0x17, RZ ;  /* 0x00000017060a7819 */ /* 0x000fe400000006ff */
[----:B------:R-:W-:-:S03]  /*0ad0*/  MOV R6, R11 ;  /* 0x0000000b00067202 */ /* 0x000fc60000000f00 */
[----:B------:R-:W0:Y:S02]  /*0ae0*/  MUFU.EX2 R7, R7 ;  /* 0x0000000700077308 */ /* 0x000e240000000800 */
[----:B0-----:R-:W-:Y:S01]  /*0af0*/  FMUL R10, R10, R7 ;  /* 0x000000070a0a7220 */ /* 0x001fe20000400000 */
[----:B------:R-:W-:-:S05]  /*0b00*/  MOV R7, R12 ;  /* 0x0000000c00077202 */ /* 0x000fca0000000f00 */
[----:B------:R0:W-:Y:S04]  /*0b10*/  STG.E desc[UR12][R6.64+-0x10], R10 ;  /* 0xfffff00a06007986 */ /* 0x0001e8000c10190c */
[----:B------:R-:W2:Y:S02]  /*0b20*/  LDG.E R11, desc[UR12][R4.64+-0xc] ;  /* 0xfffff40c040b7981 */ /* 0x000ea4000c1e1900 */
[----:B--2---:R-:W-:-:S04]  /*0b30*/  FADD R11, R11, -R0 ;  /* 0x800000000b0b7221 */ /* 0x004fc80000000000 */
[----:B------:R-:W-:-:S04]  /*0b40*/  FFMA.SAT R12, R11, R8, 0.5 ;  /* 0x3f0000000b0c7423 */ /* 0x000fc80000002008 */
[----:B------:R-:W-:-:S04]  /*0b50*/  FFMA.RM R12, R12, R9, 12582913 ;  /* 0x4b4000010c0c7423 */ /* 0x000fc80000004009 */
[----:B------:R-:W-:-:S04]  /*0b60*/  FADD R14, R12, -12583039 ;  /* 0xcb40007f0c0e7421 */ /* 0x000fc80000000000 */
[----:B------:R-:W-:-:S04]  /*0b70*/  FFMA R14, R11, 1.4426950216293334961, -R14 ;  /* 0x3fb8aa3b0b0e7823 */ /* 0x000fc8000000080e */
[----:B------:R-:W-:Y:S01]  /*0b80*/  FFMA R14, R11, 1.925963033500011079e-08, R14 ;  /* 0x32a570600b0e7823 */ /* 0x000fe2000000000e */
[----:B------:R-:W-:-:S05]  /*0b90*/  SHF.L.U32 R11, R12, 0x17, RZ ;  /* 0x000000170c0b7819 */ /* 0x000fca00000006ff */
[----:B------:R-:W1:Y:S02]  /*0ba0*/  MUFU.EX2 R14, R14 ;  /* 0x0000000e000e7308 */ /* 0x000e640000000800 */
[----:B-1----:R-:W-:-:S05]  /*0bb0*/  FMUL R11, R11, R14 ;  /* 0x0000000e0b0b7220 */ /* 0x002fca0000400000 */
        /* <DEDUP_REMOVED lines=9> */
[----:B------:R-:W2:Y:S02]  /*0c50*/  MUFU.EX2 R16, R16 ;  /* 0x0000001000107308 */ /* 0x000ea40000000800 */
[----:B--2---:R-:W-:-:S05]  /*0c60*/  FMUL R13, R13, R16 ;  /* 0x000000100d0d7220 */ /* 0x004fca0000400000 */
[----:B------:R2:W-:Y:S04]  /*0c70*/  STG.E desc[UR12][R6.64+-0x8], R13 ;  /* 0xfffff80d06007986 */ /* 0x0005e8000c10190c */
[----:B------:R-:W3:Y:S02]  /*0c80*/  LDG.E R15, desc[UR12][R4.64+-0x4] ;  /* 0xfffffc0c040f7981 */ /* 0x000ee4000c1e1900 */
[----:B---3--:R-:W-:-:S04]  /*0c90*/  FADD R15, R15, -R0 ;  /* 0x800000000f0f7221 */ /* 0x008fc80000000000 */
[----:B------:R-:W-:-:S04]  /*0ca0*/  FFMA.SAT R12, R15, R8, 0.5 ;  /* 0x3f0000000f0c7423 */ /* 0x000fc80000002008 */
[----:B------:R-:W-:-:S04]  /*0cb0*/  FFMA.RM R12, R12, R9, 12582913 ;  /* 0x4b4000010c0c7423 */ /* 0x000fc80000004009 */
[----:B------:R-:W-:-:S04]  /*0cc0*/  FADD R14, R12, -12583039 ;  /* 0xcb40007f0c0e7421 */ /* 0x000fc80000000000 */
[----:B------:R-:W-:-:S04]  /*0cd0*/  FFMA R14, R15, 1.4426950216293334961, -R14 ;  /* 0x3fb8aa3b0f0e7823 */ /* 0x000fc8000000080e */
[----:B------:R-:W-:Y:S01]  /*0ce0*/  FFMA R14, R15, 1.925963033500011079e-08, R14 ;  /* 0x32a570600f0e7823 */ /* 0x000fe2000000000e */
[----:B------:R-:W-:-:S05]  /*0cf0*/  SHF.L.U32 R15, R12, 0x17, RZ ;  /* 0x000000170c0f7819 */ /* 0x000fca00000006ff */
[----:B------:R-:W3:Y:S02]  /*0d00*/  MUFU.EX2 R14, R14 ;  /* 0x0000000e000e7308 */ /* 0x000ee40000000800 */
[----:B---3--:R-:W-:-:S05]  /*0d10*/  FMUL R15, R15, R14 ;  /* 0x0000000e0f0f7220 */ /* 0x008fca0000400000 */
        /* <DEDUP_REMOVED lines=34> */
[----:B------:R3:W4:Y:S01]  /*0f40*/  LDG.E R23, desc[UR12][R4.64+0xc] ;  /* 0x00000c0c04177981 */ /* 0x000722000c1e1900 */
[----:B0-----:R-:W-:Y:S01]  /*0f50*/  FADD R10, R10, R3 ;  /* 0x000000030a0a7221 */ /* 0x001fe20000000000 */
[----:B------:R-:W-:-:S03]  /*0f60*/  UIADD3 UR9, UPT, UPT, UR9, 0x8, URZ ;  /* 0x0000000809097890 */ /* 0x000fc6000fffe0ff */
[----:B------:R-:W-:Y:S01]  /*0f70*/  FADD R10, R10, R11 ;  /* 0x0000000b0a0a7221 */ /* 0x000fe20000000000 */
[----:B------:R-:W-:Y:S01]  /*0f80*/  UISETP.NE.AND UP1, UPT, UR9, URZ, UPT ;  /* 0x000000ff0900728c */ /* 0x000fe2000bf25270 */
[----:B-1----:R-:W-:Y:S02]  /*0f90*/  IADD3 R11, P1, PT, R6, 0x20, RZ ;  /* 0x00000020060b7810 */ /* 0x002fe40007f3e0ff */
[----:B------:R-:W-:Y:S01]  /*0fa0*/  FADD R10, R10, R13 ;  /* 0x0000000d0a0a7221 */ /* 0x000fe20000000000 */
[----:B---3--:R-:W-:-:S03]  /*0fb0*/  IADD3 R4, P0, PT, R4, 0x20, RZ ;  /* 0x0000002004047810 */ /* 0x008fc60007f1e0ff */
[----:B------:R-:W-:Y:S01]  /*0fc0*/  FADD R10, R10, R15 ;  /* 0x0000000f0a0a7221 */ /* 0x000fe20000000000 */
[----:B------:R-:W-:-:S03]  /*0fd0*/  IADD3.X R5, PT, PT, RZ, R5, RZ, P0, !PT ;  /* 0x00000005ff057210 */ /* 0x000fc600007fe4ff */
[----:B------:R-:W-:-:S04]  /*0fe0*/  FADD R10, R10, R17 ;  /* 0x000000110a0a7221 */ /* 0x000fc80000000000 */
[----:B------:R-:W-:-:S04]  /*0ff0*/  FADD R10, R10, R19 ;  /* 0x000000130a0a7221 */ /* 0x000fc80000000000 */
[----:B------:R-:W-:Y:S01]  /*1000*/  FADD R10, R10, R21 ;  /* 0x000000150a0a7221 */ /* 0x000fe20000000000 */
[----:B----4-:R-:W-:-:S04]  /*1010*/  FADD R23, R23, -R0 ;  /* 0x8000000017177221 */ /* 0x010fc80000000000 */
[----:B------:R-:W-:-:S04]  /*1020*/  FFMA.SAT R8, R23, R8, 0.5 ;  /* 0x3f00000017087423 */ /* 0x000fc80000002008 */
[----:B------:R-:W-:-:S04]  /*1030*/  FFMA.RM R8, R8, R9, 12582913 ;  /* 0x4b40000108087423 */ /* 0x000fc80000004009 */
[C---:B------:R-:W-:Y:S01]  /*1040*/  FADD R12, R8.reuse, -12583039 ;  /* 0xcb40007f080c7421 */ /* 0x040fe20000000000 */
[----:B------:R-:W-:-:S03]  /*1050*/  SHF.L.U32 R8, R8, 0x17, RZ ;  /* 0x0000001708087819 */ /* 0x000fc600000006ff */
[----:B------:R-:W-:-:S04]  /*1060*/  FFMA R12, R23, 1.4426950216293334961, -R12 ;  /* 0x3fb8aa3b170c7823 */ /* 0x000fc8000000080c */
[----:B------:R-:W-:-:S04]  /*1070*/  FFMA R12, R23, 1.925963033500011079e-08, R12 ;  /* 0x32a57060170c7823 */ /* 0x000fc8000000000c */
[----:B------:R0:W1:Y:S02]  /*1080*/  MUFU.EX2 R9, R12 ;  /* 0x0000000c00097308 */ /* 0x0000640000000800 */
[----:B0-----:R-:W-:Y:S01]  /*1090*/  IADD3.X R12, PT, PT, RZ, R7, RZ, P1, !PT ;  /* 0x00000007ff0c7210 */ /* 0x001fe20000ffe4ff */
[----:B-1----:R-:W-:-:S04]  /*10a0*/  FMUL R9, R8, R9 ;  /* 0x0000000908097220 */ /* 0x002fc80000400000 */
[----:B------:R-:W-:Y:S01]  /*10b0*/  FADD R3, R10, R9 ;  /* 0x000000090a037221 */ /* 0x000fe20000000000 */
[----:B------:R2:W-:Y:S01]  /*10c0*/  STG.E desc[UR12][R6.64+0xc], R9 ;  /* 0x00000c0906007986 */ /* 0x0005e2000c10190c */
[----:B------:R-:W-:Y:S05]  /*10d0*/  BRA.U UP1, `(.L_x_8) ;  /* 0xfffffff901547547 */ /* 0x000fea000b83ffff */
.L_x_7:
        /* <DEDUP_REMOVED lines=8> */
[----:B--2---:R-:W2:Y:S01]  /*1160*/  LDG.E R7, desc[UR12][R4.64] ;  /* 0x0000000c04077981 */ /* 0x004ea2000c1e1900 */
[----:B------:R-:W-:Y:S01]  /*1170*/  HFMA2 R9, -RZ, RZ, 3.7421875, 0 ;  /* 0x437c0000ff097431 */ /* 0x000fe200000001ff */
[----:B------:R-:W-:Y:S01]  /*1180*/  MOV R8, 0x3bbb989d ;  /* 0x3bbb989d00087802 */ /* 0x000fe20000000f00 */
[----:B--2---:R-:W-:-:S04]  /*1190*/  FADD R11, R7, -R0 ;  /* 0x80000000070b7221 */ /* 0x004fc80000000000 */
[----:B------:R-:W-:-:S04]  /*11a0*/  FFMA.SAT R6, R11, R8, 0.5 ;  /* 0x3f0000000b067423 */ /* 0x000fc80000002008 */
[----:B------:R-:W-:Y:S02]  /*11b0*/  FFMA.RM R10, R6, R9, 12582913 ;  /* 0x4b400001060a7423 */ /* 0x000fe40000004009 */
[----:B------:R-:W0:Y:S02]  /*11c0*/  LDC.64 R6, c[0x0][0x388] ;  /* 0x0000e200ff067b82 */ /* 0x000e240000000a00 */
[C---:B------:R-:W-:Y:S01]  /*11d0*/  FADD R12, R10.reuse, -12583039 ;  /* 0xcb40007f0a0c7421 */ /* 0x040fe20000000000 */
[----:B------:R-:W-:-:S03]  /*11e0*/  SHF.L.U32 R10, R10, 0x17, RZ ;  /* 0x000000170a0a7819 */ /* 0x000fc600000006ff */
[----:B------:R-:W-:-:S04]  /*11f0*/  FFMA R12, R11, 1.4426950216293334961, -R12 ;  /* 0x3fb8aa3b0b0c7823 */ /* 0x000fc8000000080c */
[----:B------:R-:W-:-:S04]  /*1200*/  FFMA R12, R11, 1.925963033500011079e-08, R12 ;  /* 0x32a570600b0c7823 */ /* 0x000fc8000000000c */
[----:B------:R-:W1:Y:S01]  /*1210*/  MUFU.EX2 R11, R12 ;  /* 0x0000000c000b7308 */ /* 0x000e620000000800 */
[----:B0-----:R-:W-:-:S04]  /*1220*/  IMAD.WIDE.U32 R6, R2, 0x4, R6 ;  /* 0x0000000402067825 */ /* 0x001fc800078e0006 */
        /* <DEDUP_REMOVED lines=17> */
[C---:B------:R-:W-:Y:S01]  /*1340*/  FADD R14, R12.reuse, -12583039 ;  /* 0xcb40007f0c0e7421 */ /* 0x040fe20000000000 */
[----:B------:R-:W-:-:S03]  /*1350*/  SHF.L.U32 R12, R12, 0x17, RZ ;  /* 0x000000170c0c7819 */ /* 0x000fc600000006ff */
[----:B------:R-:W-:-:S04]  /*1360*/  FFMA R14, R13, 1.4426950216293334961, -R14 ;  /* 0x3fb8aa3b0d0e7823 */ /* 0x000fc8000000080e */
[----:B------:R-:W-:-:S04]  /*1370*/  FFMA R14, R13, 1.925963033500011079e-08, R14 ;  /* 0x32a570600d0e7823 */ /* 0x000fc8000000000e */
[----:B------:R-:W2:Y:S02]  /*1380*/  MUFU.EX2 R13, R14 ;  /* 0x0000000e000d7308 */ /* 0x000ea40000000800 */
[----:B--2---:R-:W-:-:S05]  /*1390*/  FMUL R13, R12, R13 ;  /* 0x0000000d0c0d7220 */ /* 0x004fca0000400000 */
[----:B------:R1:W-:Y:S04]  /*13a0*/  STG.E desc[UR12][R6.64+0x8], R13 ;  /* 0x0000080d06007986 */ /* 0x0003e8000c10190c */
[----:B------:R-:W2:Y:S01]  /*13b0*/  LDG.E R5, desc[UR12][R4.64+0xc] ;  /* 0x00000c0c04057981 */ /* 0x000ea2000c1e1900 */
[----:B0-----:R-:W-:Y:S01]  /*13c0*/  FADD R10, R3, R10 ;  /* 0x0000000a030a7221 */ /* 0x001fe20000000000 */
[----:B------:R-:W-:-:S03]  /*13d0*/  IADD3 R2, PT, PT, R2, 0x4, RZ ;  /* 0x0000000402027810 */ /* 0x000fc60007ffe0ff */
[----:B------:R-:W-:-:S04]  /*13e0*/  FADD R10, R10, R11 ;  /* 0x0000000b0a0a7221 */ /* 0x000fc80000000000 */
[----:B------:R-:W-:Y:S01]  /*13f0*/  FADD R10, R10, R13 ;  /* 0x0000000d0a0a7221 */ /* 0x000fe20000000000 */
[----:B--2---:R-:W-:-:S04]  /*1400*/  FADD R15, R5, -R0 ;  /* 0x80000000050f7221 */ /* 0x004fc80000000000 */
[----:B------:R-:W-:-:S04]  /*1410*/  FFMA.SAT R8, R15, R8, 0.5 ;  /* 0x3f0000000f087423 */ /* 0x000fc80000002008 */
[----:B------:R-:W-:-:S04]  /*1420*/  FFMA.RM R8, R8, R9, 12582913 ;  /* 0x4b40000108087423 */ /* 0x000fc80000004009 */
[C---:B------:R-:W-:Y:S01]  /*1430*/  FADD R12, R8.reuse, -12583039 ;  /* 0xcb40007f080c7421 */ /* 0x040fe20000000000 */
[----:B------:R-:W-:-:S03]  /*1440*/  SHF.L.U32 R8, R8, 0x17, RZ ;  /* 0x0000001708087819 */ /* 0x000fc600000006ff */
[----:B------:R-:W-:-:S04]  /*1450*/  FFMA R12, R15, 1.4426950216293334961, -R12 ;  /* 0x3fb8aa3b0f0c7823 */ /* 0x000fc8000000080c */
[----:B------:R-:W-:-:S04]  /*1460*/  FFMA R12, R15, 1.925963033500011079e-08, R12 ;  /* 0x32a570600f0c7823 */ /* 0x000fc8000000000c */
[----:B------:R-:W0:Y:S02]  /*1470*/  MUFU.EX2 R9, R12 ;  /* 0x0000000c00097308 */ /* 0x000e240000000800 */
[----:B0-----:R-:W-:-:S04]  /*1480*/  FMUL R9, R8, R9 ;  /* 0x0000000908097220 */ /* 0x001fc80000400000 */
[----:B------:R-:W-:Y:S01]  /*1490*/  FADD R3, R10, R9 ;  /* 0x000000090a037221 */ /* 0x000fe20000000000 */
[----:B------:R1:W-:Y:S06]  /*14a0*/  STG.E desc[UR12][R6.64+0xc], R9 ;  /* 0x00000c0906007986 */ /* 0x0003ec000c10190c */
.L_x_9:
[----:B------:R-:W-:Y:S05]  /*14b0*/  BRA.U !UP1, `(.L_x_6) ;  /* 0x0000000109d87547 */ /* 0x000fea000b800000 */
[----:B------:R-:W-:Y:S02]  /*14c0*/  UISETP.NE.AND UP0, UPT, UR5, 0x1, UPT ;  /* 0x000000010500788c */ /* 0x000fe4000bf05270 */
[----:B------:R-:W-:-:S04]  /*14d0*/  ULOP3.LUT UR4, UR4, 0x1, URZ, 0xc0, !UPT ;  /* 0x0000000104047892 */ /* 0x000fc8000f8ec0ff */
[----:B------:R-:W-:-:S03]  /*14e0*/  UISETP.NE.U32.AND UP1, UPT, UR4, 0x1, UPT ;  /* 0x000000010400788c */ /* 0x000fc6000bf25070 */
[----:B------:R-:W-:Y:S08]  /*14f0*/  BRA.U !UP0, `(.L_x_10) ;  /* 0x00000001087c7547 */ /* 0x000ff0000b800000 */
[----:B------:R-:W0:Y:S02]  /*1500*/  LDC.64 R4, c[0x0][0x380] ;  /* 0x0000e000ff047b82 */ /* 0x000e240000000a00 */
[----:B0-----:R-:W-:-:S05]  /*1510*/  IMAD.WIDE.U32 R4, R2, 0x4, R4 ;  /* 0x0000000402047825 */ /* 0x001fca00078e0004 */
[----:B-12---:R-:W2:Y:S01]  /*1520*/  LDG.E R7, desc[UR12][R4.64] ;  /* 0x0000000c04077981 */ /* 0x006ea2000c1e1900 */
        /* <DEDUP_REMOVED lines=14> */
[----:B------:R-:W2:Y:S01]  /*1610*/  LDG.E R5, desc[UR12][R4.64+0x4] ;  /* 0x0000040c04057981 */ /* 0x000ea2000c1e1900 */
[----:B------:R-:W-:Y:S01]  /*1620*/  FADD R3, R3, R8 ;  /* 0x0000000803037221 */ /* 0x000fe20000000000 */
[----:B------:R-:W-:Y:S01]  /*1630*/  IADD3 R2, PT, PT, R2, 0x2, RZ ;  /* 0x0000000202027810 */ /* 0x000fe20007ffe0ff */
[----:B--2---:R-:W-:-:S04]  /*1640*/  FADD R9, R5, -R0 ;  /* 0x8000000005097221 */ /* 0x004fc80000000000 */
[----:B------:R-:W-:-:S04]  /*1650*/  FFMA.SAT R10, R9, R10, 0.5 ;  /* 0x3f000000090a7423 */ /* 0x000fc8000000200a */
[----:B------:R-:W-:-:S04]  /*1660*/  FFMA.RM R10, R10, R13, 12582913 ;  /* 0x4b4000010a0a7423 */ /* 0x000fc8000000400d */
[C---:B------:R-:W-:Y:S01]  /*1670*/  FADD R12, R10.reuse, -12583039 ;  /* 0xcb40007f0a0c7421 */ /* 0x040fe20000000000 */
[----:B------:R-:W-:-:S03]  /*1680*/  SHF.L.U32 R10, R10, 0x17, RZ ;  /* 0x000000170a0a7819 */ /* 0x000fc600000006ff */
[----:B------:R-:W-:-:S04]  /*1690*/  FFMA R12, R9, 1.4426950216293334961, -R12 ;  /* 0x3fb8aa3b090c7823 */ /* 0x000fc8000000080c */
[----:B------:R-:W-:-:S04]  /*16a0*/  FFMA R12, R9, 1.925963033500011079e-08, R12 ;  /* 0x32a57060090c7823 */ /* 0x000fc8000000000c */
[----:B------:R-:W1:Y:S02]  /*16b0*/  MUFU.EX2 R9, R12 ;  /* 0x0000000c00097308 */ /* 0x000e640000000800 */
[----:B-1----:R-:W-:-:S04]  /*16c0*/  FMUL R9, R10, R9 ;  /* 0x000000090a097220 */ /* 0x002fc80000400000 */
[----:B------:R-:W-:Y:S01]  /*16d0*/  FADD R3, R3, R9 ;  /* 0x0000000903037221 */ /* 0x000fe20000000000 */
[----:B------:R0:W-:Y:S06]  /*16e0*/  STG.E desc[UR12][R6.64+0x4], R9 ;  /* 0x0000040906007986 */ /* 0x0001ec000c10190c */
.L_x_10:
[----:B------:R-:W-:Y:S05]  /*16f0*/  BRA.U UP1, `(.L_x_6) ;  /* 0x0000000101487547 */ /* 0x000fea000b800000 */
[----:B------:R-:W3:Y:S02]  /*1700*/  LDC.64 R4, c[0x0][0x380] ;  /* 0x0000e000ff047b82 */ /* 0x000ee40000000a00 */
[----:B---3--:R-:W-:-:S06]  /*1710*/  IMAD.WIDE.U32 R4, R2, 0x4, R4 ;  /* 0x0000000402047825 */ /* 0x008fcc00078e0004 */
[----:B------:R-:W3:Y:S01]  /*1720*/  LDG.E R5, desc[UR12][R4.64] ;  /* 0x0000000c04057981 */ /* 0x000ee2000c1e1900 */
[----:B012---:R-:W-:Y:S01]  /*1730*/  HFMA2 R9, -RZ, RZ, 3.7421875, 0 ;  /* 0x437c0000ff097431 */ /* 0x007fe200000001ff */
[----:B------:R-:W-:Y:S01]  /*1740*/  MOV R7, 0x3bbb989d ;  /* 0x3bbb989d00077802 */ /* 0x000fe20000000f00 */
[----:B---3--:R-:W-:-:S04]  /*1750*/  FADD R0, R5, -R0 ;  /* 0x8000000005007221 */ /* 0x008fc80000000000 */
[----:B------:R-:W-:-:S04]  /*1760*/  FFMA.SAT R6, R0, R7, 0.5 ;  /* 0x3f00000000067423 */ /* 0x000fc80000002007 */
[----:B------:R-:W-:Y:S02]  /*1770*/  FFMA.RM R8, R6, R9, 12582913 ;  /* 0x4b40000106087423 */ /* 0x000fe40000004009 */
[----:B------:R-:W0:Y:S02]  /*1780*/  LDC.64 R6, c[0x0][0x388] ;  /* 0x0000e200ff067b82 */ /* 0x000e240000000a00 */
[C---:B------:R-:W-:Y:S01]  /*1790*/  FADD R9, R8.reuse, -12583039 ;  /* 0xcb40007f08097421 */ /* 0x040fe20000000000 */
[----:B------:R-:W-:-:S03]  /*17a0*/  SHF.L.U32 R8, R8, 0x17, RZ ;  /* 0x0000001708087819 */ /* 0x000fc600000006ff */
[----:B------:R-:W-:-:S04]  /*17b0*/  FFMA R9, R0, 1.4426950216293334961, -R9 ;  /* 0x3fb8aa3b00097823 */ /* 0x000fc80000000809 */
[----:B------:R-:W-:-:S06]  /*17c0*/  FFMA R9, R0, 1.925963033500011079e-08, R9 ;  /* 0x32a5706000097823 */ /* 0x000fcc0000000009 */
[----:B------:R-:W1:Y:S01]  /*17d0*/  MUFU.EX2 R9, R9 ;  /* 0x0000000900097308 */ /* 0x000e620000000800 */
[----:B0-----:R-:W-:-:S04]  /*17e0*/  IMAD.WIDE.U32 R4, R2, 0x4, R6 ;  /* 0x0000000402047825 */ /* 0x001fc800078e0006 */
[----:B-1----:R-:W-:-:S04]  /*17f0*/  FMUL R8, R8, R9 ;  /* 0x0000000908087220 */ /* 0x002fc80000400000 */
[----:B------:R-:W-:Y:S01]  /*1800*/  FADD R3, R3, R8 ;  /* 0x0000000803037221 */ /* 0x000fe20000000000 */
[----:B------:R3:W-:Y:S06]  /*1810*/  STG.E desc[UR12][R4.64], R8 ;  /* 0x0000000804007986 */ /* 0x0007ec000c10190c */
.L_x_6:
[----:B------:R-:W4:Y:S02]  /*1820*/  LDC R0, c[0x0][0x390] ;  /* 0x0000e400ff007b82 */ /* 0x000f240000000800 */
[----:B----4-:R-:W-:-:S13]  /*1830*/  ISETP.GE.AND P0, PT, R0, 0x1, PT ;  /* 0x000000010000780c */ /* 0x010fda0003f06270 */
[----:B------:R-:W-:Y:S05]  /*1840*/  @!P0 EXIT ;  /* 0x000000000000894d */ /* 0x000fea0003800000 */
[C---:B------:R-:W-:Y:S02]  /*1850*/  ISETP.GE.U32.AND P0, PT, R0.reuse, 0x10, PT ;  /* 0x000000100000780c */ /* 0x040fe40003f06070 */
[----:B------:R-:W-:Y:S02]  /*1860*/  LOP3.LUT R10, R0, 0xf, RZ, 0xc0, !PT ;  /* 0x0000000f000a7812 */ /* 0x000fe400078ec0ff */
[----:B------:R-:W-:-:S09]  /*1870*/  MOV R2, RZ ;  /* 0x000000ff00027202 */ /* 0x000fd20000000f00 */
[----:B------:R-:W-:Y:S05]  /*1880*/  @!P0 BRA `(.L_x_11) ;  /* 0x0000000c00948947 */ /* 0x000fea0003800000 */
[----:B------:R-:W4:Y:S01]  /*1890*/  LDCU.64 UR4, c[0x0][0x388] ;  /* 0x00007100ff0477ac */ /* 0x000f220008000a00 */
[----:B------:R-:W-:-:S04]  /*18a0*/  LOP3.LUT R2, R0, 0x7ffffff0, RZ, 0xc0, !PT ;  /* 0x7ffffff000027812 */ /* 0x000fc800078ec0ff */
[----:B012---:R-:W-:Y:S01]  /*18b0*/  IADD3 R6, PT, PT, -R2, RZ, RZ ;  /* 0x000000ff02067210 */ /* 0x007fe20007ffe1ff */
[----:B----4-:R-:W-:-:S04]  /*18c0*/  UIADD3 UR4, UP0, UPT, UR4, 0x20, URZ ;  /* 0x0000002004047890 */ /* 0x010fc8000ff1e0ff */
[----:B------:R-:W-:Y:S02]  /*18d0*/  UIADD3.X UR5, UPT, UPT, URZ, UR5, URZ, UP0, !UPT ;  /* 0x00000005ff057290 */ /* 0x000fe400087fe4ff */
[----:B------:R-:W-:-:S04]  /*18e0*/  MOV R0, UR4 ;  /* 0x0000000400007c02 */ /* 0x000fc80008000f00 */
[----:B------:R-:W-:-:S07]  /*18f0*/  MOV R7, UR5 ;  /* 0x0000000500077c02 */ /* 0x000fce0008000f00 */
.L_x_28:
[----:B---34-:R-:W-:Y:S02]  /*1900*/  MOV R4, R0 ;  /* 0x0000000000047202 */ /* 0x018fe40000000f00 */
[----:B------:R-:W-:-:S05]  /*1910*/  MOV R5, R7 ;  /* 0x0000000700057202 */ /* 0x000fca0000000f00 */
[----:B------:R-:W2:Y:S01]  /*1920*/  LDG.E R0, desc[UR12][R4.64+-0x20] ;  /* 0xffffe00c04007981 */ /* 0x000ea2000c1e1900 */
[----:B------:R-:W0:Y:S01]  /*1930*/  MUFU.RCP R8, R3 ;  /* 0x0000000300087308 */ /* 0x000e220000001000 */
[----:B------:R-:W-:-:S04]  /*1940*/  IADD3 R6, PT, PT, R6, 0x10, RZ ;  /* 0x0000001006067810 */ /* 0x000fc80007ffe0ff */
[----:B------:R-:W-:Y:S01]  /*1950*/  ISETP.NE.AND P2, PT, R6, RZ, PT ;  /* 0x000000ff0600720c */ /* 0x000fe20003f45270 */
[----:B0-----:R-:W-:-:S04]  /*1960*/  FFMA R7, R8, -R3, 1 ;  /* 0x3f80000008077423 */ /* 0x001fc80000000803 */
[----:B------:R-:W-:Y:S01]  /*1970*/  FFMA R7, R8, R7, R8 ;  /* 0x0000000708077223 */ /* 0x000fe20000000008 */
[----:B--2---:R-:W0:Y:S03]  /*1980*/  FCHK P0, R0, R3 ;  /* 0x0000000300007302 */ /* 0x004e260000000000 */
[----:B------:R-:W-:-:S04]  /*1990*/  FFMA R8, R0, R7, RZ ;  /* 0x0000000700087223 */ /* 0x000fc800000000ff */
[----:B------:R-:W-:-:S04]  /*19a0*/  FFMA R9, R8, -R3, R0 ;  /* 0x8000000308097223 */ /* 0x000fc80000000000 */
[----:B------:R-:W-:Y:S01]  /*19b0*/  FFMA R7, R7, R9, R8 ;  /* 0x0000000907077223 */ /* 0x000fe20000000008 */
[----:B0-----:R-:W-:Y:S06]  /*19c0*/  @!P0 BRA `(.L_x_12) ;  /* 0x0000000000088947 */ /* 0x001fec0003800000 */
[----:B------:R-:W-:-:S07]  /*19d0*/  MOV R8, 0x19f0 ;  /* 0x000019f000087802 */ /* 0x000fce0000000f00 */
[----:B------:R-:W-:Y:S05]  /*19e0*/  CALL.REL.NOINC `($__internal_0_$__cuda_sm3x_div_rn_noftz_f32_slowpath) ;  /* 0x00000018006c7944 */ /* 0x000fea0003c00000 */
.L_x_12:
[----:B------:R-:W2:Y:S01]  /*19f0*/  LDG.E R11, desc[UR12][R4.64+-0x1c] ;  /* 0xffffe40c040b7981 */ /* 0x000ea2000c1e1900 */
[----:B------:R-:W0:Y:S03]  /*1a00*/  MUFU.RCP R0, R3 ;  /* 0x0000000300007308 */ /* 0x000e260000001000 */
[----:B------:R1:W-:Y:S01]  /*1a10*/  STG.E desc[UR12][R4.64+-0x20], R7 ;  /* 0xffffe00704007986 */ /* 0x0003e2000c10190c */
[----:B0-----:R-:W-:-:S04]  /*1a20*/  FFMA R9, R0, -R3, 1 ;  /* 0x3f80000000097423 */ /* 0x001fc80000000803 */
[----:B------:R-:W-:Y:S01]  /*1a30*/  FFMA R0, R0, R9, R0 ;  /* 0x0000000900007223 */ /* 0x000fe20000000000 */
[----:B--2---:R-:W0:Y:S03]  /*1a40*/  FCHK P0, R11, R3 ;  /* 0x000000030b007302 */ /* 0x004e260000000000 */
[----:B------:R-:W-:-:S04]  /*1a50*/  FFMA R8, R0, R11, RZ ;  /* 0x0000000b00087223 */ /* 0x000fc800000000ff */
[----:B------:R-:W-:-:S04]  /*1a60*/  FFMA R9, R8, -R3, R11 ;  /* 0x8000000308097223 */ /* 0x000fc8000000000b */
[----:B------:R-:W-:Y:S01]  /*1a70*/  FFMA R9, R0, R9, R8 ;  /* 0x0000000900097223 */ /* 0x000fe20000000008 */
[----:B01----:R-:W-:Y:S06]  /*1a80*/  @!P0 BRA `(.L_x_13) ;  /* 0x0000000000108947 */ /* 0x003fec0003800000 */
[----:B------:R-:W-:Y:S02]  /*1a90*/  MOV R0, R11 ;  /* 0x0000000b00007202 */ /* 0x000fe40000000f00 */
[----:B------:R-:W-:-:S07]  /*1aa0*/  MOV R8, 0x1ac0 ;  /* 0x00001ac000087802 */ /* 0x000fce0000000f00 */
[----:B------:R-:W-:Y:S05]  /*1ab0*/  CALL.REL.NOINC `($__internal_0_$__cuda_sm3x_div_rn_noftz_f32_slowpath) ;  /* 0x0000001800387944 */ /* 0x000fea0003c00000 */
[----:B------:R-:W-:-:S07]  /*1ac0*/  MOV R9, R7 ;  /* 0x0000000700097202 */ /* 0x000fce0000000f00 */
.L_x_13:
        /* <DEDUP_REMOVED lines=13> */
.L_x_14:
        /* <DEDUP_REMOVED lines=14> */
.L_x_15:
        /* <DEDUP_REMOVED lines=13> */
.L_x_16:
        /* <DEDUP_REMOVED lines=14> */
.L_x_17:
        /* <DEDUP_REMOVED lines=13> */
.L_x_18:
        /* <DEDUP_REMOVED lines=14> */
.L_x_19:
        /* <DEDUP_REMOVED lines=13> */
.L_x_20:
        /* <DEDUP_REMOVED lines=14> */
.L_x_21:
        /* <DEDUP_REMOVED lines=13> */
.L_x_22:
        /* <DEDUP_REMOVED lines=14> */
.L_x_23:
        /* <DEDUP_REMOVED lines=13> */
.L_x_24:
        /* <DEDUP_REMOVED lines=14> */
.L_x_25:
        /* <DEDUP_REMOVED lines=13> */
.L_x_26:
        /* <DEDUP_REMOVED lines=14> */
.L_x_27:
[----:B------:R4:W-:Y:S01]  /*26a0*/  STG.E desc[UR12][R4.64+0x1c], R9 ;  /* 0x00001c0904007986 */ /* 0x0009e2000c10190c */
[----:B------:R-:W-:-:S04]  /*26b0*/  IADD3 R0, P0, PT, R4, 0x40, RZ ;  /* 0x0000004004007810 */ /* 0x000fc80007f1e0ff */
[----:B------:R-:W-:Y:S01]  /*26c0*/  IADD3.X R7, PT, PT, RZ, R5, RZ, P0, !PT ;  /* 0x00000005ff077210 */ /* 0x000fe200007fe4ff */
[----:B------:R-:W-:Y:S08]  /*26d0*/  @P2 BRA `(.L_x_28) ;  /* 0xfffffff000882947 */ /* 0x000ff0000383ffff */
.L_x_11:
[----:B------:R-:W-:-:S13]  /*26e0*/  ISETP.NE.AND P0, PT, R10, RZ, PT ;  /* 0x000000ff0a00720c */ /* 0x000fda0003f05270 */
[----:B------:R-:W-:Y:S05]  /*26f0*/  @!P0 EXIT ;  /* 0x000000000000894d */ /* 0x000fea0003800000 */
[----:B------:R-:W5:Y:S01]  /*2700*/  LDCU UR4, c[0x0][0x390] ;  /* 0x00007200ff0477ac */ /* 0x000f620008000800 */
[----:B------:R-:W-:Y:S01]  /*2710*/  ISETP.GE.U32.AND P0, PT, R10, 0x8, PT ;  /* 0x000000080a00780c */ /* 0x000fe20003f06070 */
[----:B-----5:R-:W-:-:S12]  /*2720*/  ULOP3.LUT UR4, UR4, 0x7, URZ, 0xc0, !UPT ;  /* 0x0000000704047892 */ /* 0x020fd8000f8ec0ff */
[----:B------:R-:W-:Y:S05]  /*2730*/  @!P0 BRA `(.L_x_29) ;  /* 0x0000000400bc8947 */ /* 0x000fea0003800000 */
[----:B---34-:R-:W3:Y:S02]  /*2740*/  LDC.64 R4, c[0x0][0x388] ;  /* 0x0000e200ff047b82 */ /* 0x018ee40000000a00 */
[----:B---3--:R-:W-:-:S05]  /*2750*/  IMAD.WIDE.U32 R4, R2, 0x4, R4 ;  /* 0x0000000402047825 */ /* 0x008fca00078e0004 */
[----:B012---:R-:W2:Y:S01]  /*2760*/  LDG.E R9, desc[UR12][R4.64] ;  /* 0x0000000c04097981 */ /* 0x007ea2000c1e1900 */
[----:B------:R-:W0:Y:S02]  /*2770*/  MUFU.RCP R0, R3 ;  /* 0x0000000300007308 */ /* 0x000e240000001000 */
[----:B0-----:R-:W-:-:S04]  /*2780*/  FFMA R7, R0, -R3, 1 ;  /* 0x3f80000000077423 */ /* 0x001fc80000000803 */
[----:B------:R-:W-:Y:S02]  /*2790*/  FFMA R0, R0, R7, R0 ;  /* 0x0000000700007223 */ /* 0x000fe40000000000 */
[----:B--2---:R-:W0:Y:S02]  /*27a0*/  FCHK P0, R9, R3 ;  /* 0x0000000309007302 */ /* 0x004e240000000000 */
[----:B------:R-:W-:-:S04]  /*27b0*/  FFMA R6, R0, R9, RZ ;  /* 0x0000000900067223 */ /* 0x000fc800000000ff */
[----:B------:R-:W-:-:S04]  /*27c0*/  FFMA R7, R6, -R3, R9 ;  /* 0x8000000306077223 */ /* 0x000fc80000000009 */
[----:B------:R-:W-:Y:S01]  /*27d0*/  FFMA R7, R0, R7, R6 ;  /* 0x0000000700077223 */ /* 0x000fe20000000006 */
[----:B0-----:R-:W-:Y:S06]  /*27e0*/  @!P0 BRA `(.L_x_30) ;  /* 0x00000000000c8947 */ /* 0x001fec0003800000 */
[----:B------:R-:W-:Y:S02]  /*27f0*/  MOV R0, R9 ;  /* 0x0000000900007202 */ /* 0x000fe40000000f00 */
[----:B------:R-:W-:-:S07]  /*2800*/  MOV R8, 0x2820 ;  /* 0x0000282000087802 */ /* 0x000fce0000000f00 */
[----:B------:R-:W-:Y:S05]  /*2810*/  CALL.REL.NOINC `($__internal_0_$__cuda_sm3x_div_rn_noftz_f32_slowpath) ;  /* 0x0000000800e07944 */ /* 0x000fea0003c00000 */
.L_x_30:
        /* <DEDUP_REMOVED lines=14> */
.L_x_31:
        /* <DEDUP_REMOVED lines=13> */
.L_x_32:
        /* <DEDUP_REMOVED lines=14> */
.L_x_33:
        /* <DEDUP_REMOVED lines=13> */
.L_x_34:
        /* <DEDUP_REMOVED lines=14> */
.L_x_35:
        /* <DEDUP_REMOVED lines=13> */
.L_x_36:
        /* <DEDUP_REMOVED lines=14> */
.L_x_37:
[----:B------:R0:W-:Y:S01]  /*2e10*/  STG.E desc[UR12][R4.64+0x1c], R9 ;  /* 0x00001c0904007986 */ /* 0x0001e2000c10190c */
[----:B------:R-:W-:-:S07]  /*2e20*/  IADD3 R2, PT, PT, R2, 0x8, RZ ;  /* 0x0000000802027810 */ /* 0x000fce0007ffe0ff */
.L_x_29:
[----:B------:R-:W-:-:S13]  /*2e30*/  ISETP.NE.AND P0, PT, RZ, UR4, PT ;  /* 0x00000004ff007c0c */ /* 0x000fda000bf05270 */
[----:B------:R-:W-:Y:S05]  /*2e40*/  @!P0 EXIT ;  /* 0x000000000000894d */ /* 0x000fea0003800000 */
[----:B------:R-:W5:Y:S01]  /*2e50*/  LDCU UR5, c[0x0][0x390] ;  /* 0x00007200ff0577ac */ /* 0x000f620008000800 */
[----:B------:R-:W-:Y:S02]  /*2e60*/  UISETP.GE.U32.AND UP0, UPT, UR4, 0x4, UPT ;  /* 0x000000040400788c */ /* 0x000fe4000bf06070 */
[----:B-----5:R-:W-:-:S07]  /*2e70*/  ULOP3.LUT UR5, UR5, 0x3, URZ, 0xc0, !UPT ;  /* 0x0000000305057892 */ /* 0x020fce000f8ec0ff */
[----:B------:R-:W-:Y:S05]  /*2e80*/  BRA.U !UP0, `(.L_x_38) ;  /* 0x0000000108e47547 */ /* 0x000fea000b800000 */
[----:B0--34-:R-:W0:Y:S02]  /*2e90*/  LDC.64 R4, c[0x0][0x388] ;  /* 0x0000e200ff047b82 */ /* 0x019e240000000a00 */
[----:B0-----:R-:W-:-:S05]  /*2ea0*/  IMAD.WIDE.U32 R4, R2, 0x4, R4 ;  /* 0x0000000402047825 */ /* 0x001fca00078e0004 */
[----:B-12---:R-:W2:Y:S01]  /*2eb0*/  LDG.E R9, desc[UR12][R4.64] ;  /* 0x0000000c04097981 */ /* 0x006ea2000c1e1900 */
        /* <DEDUP_REMOVED lines=11> */
.L_x_39:
        /* <DEDUP_REMOVED lines=14> */
.L_x_40:
        /* <DEDUP_REMOVED lines=13> */
.L_x_41:
        /* <DEDUP_REMOVED lines=14> */
.L_x_42:
[----:B------:R0:W-:Y:S01]  /*3200*/  STG.E desc[UR12][R4.64+0xc], R9 ;  /* 0x00000c0904007986 */ /* 0x0001e2000c10190c */
[----:B------:R-:W-:-:S07]  /*3210*/  IADD3 R2, PT, PT, R2, 0x4, RZ ;  /* 0x0000000402027810 */ /* 0x000fce0007ffe0ff */
.L_x_38:
[----:B------:R-:W-:-:S13]  /*3220*/  ISETP.NE.AND P0, PT, RZ, UR5, PT ;  /* 0x00000005ff007c0c */ /* 0x000fda000bf05270 */
[----:B------:R-:W-:Y:S05]  /*3230*/  @!P0 EXIT ;  /* 0x000000000000894d */ /* 0x000fea0003800000 */
[----:B0--34-:R-:W0:Y:S01]  /*3240*/  LDC.64 R4, c[0x0][0x388] ;  /* 0x0000e200ff047b82 */ /* 0x019e220000000a00 */
[----:B------:R-:W-:Y:S01]  /*3250*/  UIADD3 UR4, UPT, UPT, -UR5, URZ, URZ ;  /* 0x000000ff05047290 */ /* 0x000fe2000fffe1ff */
[----:B0-----:R-:W-:-:S11]  /*3260*/  IMAD.WIDE.U32 R4, R2, 0x4, R4 ;  /* 0x0000000402047825 */ /* 0x001fd600078e0004 */
.L_x_44:
[----:B-12---:R-:W2:Y:S01]  /*3270*/  LDG.E R9, desc[UR12][R4.64] ;  /* 0x0000000c04097981 */ /* 0x006ea2000c1e1900 */
[----:B------:R-:W0:Y:S01]  /*3280*/  MUFU.RCP R0, R3 ;  /* 0x0000000300007308 */ /* 0x000e220000001000 */
[----:B------:R-:W-:-:S04]  /*3290*/  UIADD3 UR4, UPT, UPT, UR4, 0x1, URZ ;  /* 0x0000000104047890 */ /* 0x000fc8000fffe0ff */
[----:B------:R-:W-:Y:S01]  /*32a0*/  UISETP.NE.AND UP0, UPT, UR4, URZ, UPT ;  /* 0x000000ff0400728c */ /* 0x000fe2000bf05270 */
[----:B0-----:R-:W-:-:S04]  /*32b0*/  FFMA R7, R0, -R3, 1 ;  /* 0x3f80000000077423 */ /* 0x001fc80000000803 */
[----:B------:R-:W-:Y:S01]  /*32c0*/  FFMA R0, R0, R7, R0 ;  /* 0x0000000700007223 */ /* 0x000fe20000000000 */
[----:B--2---:R-:W0:Y:S03]  /*32d0*/  FCHK P0, R9, R3 ;  /* 0x0000000309007302 */ /* 0x004e260000000000 */
[----:B------:R-:W-:-:S04]  /*32e0*/  FFMA R2, R0, R9, RZ ;  /* 0x0000000900027223 */ /* 0x000fc800000000ff */
[----:B------:R-:W-:-:S04]  /*32f0*/  FFMA R7, R2, -R3, R9 ;  /* 0x8000000302077223 */ /* 0x000fc80000000009 */
[----:B------:R-:W-:Y:S01]  /*3300*/  FFMA R7, R0, R7, R2 ;  /* 0x0000000700077223 */ /* 0x000fe20000000002 */
[----:B0-----:R-:W-:Y:S06]  /*3310*/  @!P0 BRA `(.L_x_43) ;  /* 0x00000000000c8947 */ /* 0x001fec0003800000 */
[----:B------:R-:W-:Y:S02]  /*3320*/  MOV R0, R9 ;  /* 0x0000000900007202 */ /* 0x000fe40000000f00 */
[----:B------:R-:W-:-:S07]  /*3330*/  MOV R8, 0x3350 ;  /* 0x0000335000087802 */ /* 0x000fce0000000f00 */
[----:B------:R-:W-:Y:S05]  /*3340*/  CALL.REL.NOINC `($__internal_0_$__cuda_sm3x_div_rn_noftz_f32_slowpath) ;  /* 0x0000000000147944 */ /* 0x000fea0003c00000 */
.L_x_43:
[----:B------:R0:W-:Y:S02]  /*3350*/  STG.E desc[UR12][R4.64], R7 ;  /* 0x0000000704007986 */ /* 0x0001e4000c10190c */
[----:B0-----:R-:W-:-:S04]  /*3360*/  IADD3 R4, P0, PT, R4, 0x4, RZ ;  /* 0x0000000404047810 */ /* 0x001fc80007f1e0ff */
[----:B------:R-:W-:Y:S01]  /*3370*/  IADD3.X R5, PT, PT, RZ, R5, RZ, P0, !PT ;  /* 0x00000005ff057210 */ /* 0x000fe200007fe4ff */
[----:B------:R-:W-:Y:S08]  /*3380*/  BRA.U UP0, `(.L_x_44) ;  /* 0xfffffffd00b87547 */ /* 0x000ff0000b83ffff */
[----:B------:R-:W-:Y:S05]  /*3390*/  EXIT ;  /* 0x000000000000794d */ /* 0x000fea0003800000 */
        .weak           $__internal_0_$__cuda_sm3x_div_rn_noftz_f32_slowpath
        .type           $__internal_0_$__cuda_sm3x_div_rn_noftz_f32_slowpath,@function
        .size           $__internal_0_$__cuda_sm3x_div_rn_noftz_f32_slowpath,(.L_x_82 - $__internal_0_$__cuda_sm3x_div_rn_noftz_f32_slowpath)
$__internal_0_$__cuda_sm3x_div_rn_noftz_f32_slowpath:
[----:B------:R-:W-:Y:S02]  /*33a0*/  SHF.R.U32.HI R7, RZ, 0x17, R3 ;  /* 0x00000017ff077819 */ /* 0x000fe40000011603 */
[----:B------:R-:W-:Y:S02]  /*33b0*/  SHF.R.U32.HI R9, RZ, 0x17, R0 ;  /* 0x00000017ff097819 */ /* 0x000fe40000011600 */
[----:B------:R-:W-:Y:S02]  /*33c0*/  LOP3.LUT R7, R7, 0xff, RZ, 0xc0, !PT ;  /* 0x000000ff07077812 */ /* 0x000fe400078ec0ff */
[----:B------:R-:W-:Y:S02]  /*33d0*/  LOP3.LUT R13, R9, 0xff, RZ, 0xc0, !PT ;  /* 0x000000ff090d7812 */ /* 0x000fe400078ec0ff */
[----:B------:R-:W-:Y:S02]  /*33e0*/  IADD3 R14, PT, PT, R7, -0x1, RZ ;  /* 0xffffffff070e7810 */ /* 0x000fe40007ffe0ff */
[----:B------:R-:W-:-:S02]  /*33f0*/  IADD3 R12, PT, PT, R13, -0x1, RZ ;  /* 0xffffffff0d0c7810 */ /* 0x000fc40007ffe0ff */
[----:B------:R-:W-:Y:S02]  /*3400*/  ISETP.GT.U32.AND P0, PT, R14, 0xfd, PT ;  /* 0x000000fd0e00780c */ /* 0x000fe40003f04070 */
[----:B------:R-:W-:Y:S02]  /*3410*/  MOV R11, R3 ;  /* 0x00000003000b7202 */ /* 0x000fe40000000f00 */
[----:B------:R-:W-:-:S13]  /*3420*/  ISETP.GT.U32.OR P0, PT, R12, 0xfd, P0 ;  /* 0x000000fd0c00780c */ /* 0x000fda0000704470 */
[----:B------:R-:W-:Y:S01]  /*3430*/  @!P0 MOV R9, RZ ;  /* 0x000000ff00098202 */ /* 0x000fe20000000f00 */
[----:B------:R-:W-:Y:S06]  /*3440*/  @!P0 BRA `(.L_x_45) ;  /* 0x00000000005c8947 */ /* 0x000fec0003800000 */
[----:B------:R-:W-:Y:S02]  /*3450*/  FSETP.GTU.FTZ.AND P0, PT, |R0|, +INF , PT ;  /* 0x7f8000000000780b */ /* 0x000fe40003f1c200 */
[----:B------:R-:W-:-:S04]  /*3460*/  FSETP.GTU.FTZ.AND P1, PT, |R3|, +INF , PT ;  /* 0x7f8000000300780b */ /* 0x000fc80003f3c200 */
[----:B------:R-:W-:-:S13]  /*3470*/  PLOP3.LUT P0, PT, P0, P1, PT, 0xf8, 0x8f ;  /* 0x00000000008f781c */ /* 0x000fda0000703f70 */
[----:B------:R-:W-:Y:S05]  /*3480*/  @P0 BRA `(.L_x_46) ;  /* 0x0000000400440947 */ /* 0x000fea0003800000 */
[----:B------:R-:W-:-:S13]  /*3490*/  LOP3.LUT P0, RZ, R11, 0x7fffffff, R0, 0xc8, !PT ;  /* 0x7fffffff0bff7812 */ /* 0x000fda000780c800 */
[----:B------:R-:W-:Y:S05]  /*34a0*/  @!P0 BRA `(.L_x_47) ;  /* 0x0000000400348947 */ /* 0x000fea0003800000 */
[C---:B------:R-:W-:Y:S02]  /*34b0*/  FSETP.NEU.FTZ.AND P3, PT, |R0|.reuse, +INF , PT ;  /* 0x7f8000000000780b */ /* 0x040fe40003f7d200 */
[----:B------:R-:W-:Y:S02]  /*34c0*/  FSETP.NEU.FTZ.AND P1, PT, |R3|, +INF , PT ;  /* 0x7f8000000300780b */ /* 0x000fe40003f3d200 */
[----:B------:R-:W-:-:S11]  /*34d0*/  FSETP.NEU.FTZ.AND P0, PT, |R0|, +INF , PT ;  /* 0x7f8000000000780b */ /* 0x000fd60003f1d200 */
[----:B------:R-:W-:Y:S05]  /*34e0*/  @!P1 BRA !P3, `(.L_x_47) ;  /* 0x0000000400249947 */ /* 0x000fea0005800000 */
[----:B------:R-:W-:-:S04]  /*34f0*/  LOP3.LUT P3, RZ, R0, 0x7fffffff, RZ, 0xc0, !PT ;  /* 0x7fffffff00ff7812 */ /* 0x000fc8000786c0ff */
[----:B------:R-:W-:-:S13]  /*3500*/  PLOP3.LUT P1, PT, P1, P3, PT, 0x2f, 0xf2 ;  /* 0x0000000000f2781c */ /* 0x000fda0000f26577 */
[----:B------:R-:W-:Y:S05]  /*3510*/  @P1 BRA `(.L_x_48) ;  /* 0x0000000400101947 */ /* 0x000fea0003800000 */
[----:B------:R-:W-:-:S04]  /*3520*/  LOP3.LUT P1, RZ, R11, 0x7fffffff, RZ, 0xc0, !PT ;  /* 0x7fffffff0bff7812 */ /* 0x000fc8000782c0ff */
[----:B------:R-:W-:-:S13]  /*3530*/  PLOP3.LUT P0, PT, P0, P1, PT, 0x2f, 0xf2 ;  /* 0x0000000000f2781c */ /* 0x000fda0000702577 */
[----:B------:R-:W-:Y:S05]  /*3540*/  @P0 BRA `(.L_x_49) ;  /* 0x0000000000f80947 */ /* 0x000fea0003800000 */
[----:B------:R-:W-:Y:S02]  /*3550*/  ISETP.GE.AND P0, PT, R12, RZ, PT ;  /* 0x000000ff0c00720c */ /* 0x000fe40003f06270 */
[----:B------:R-:W-:-:S11]  /*3560*/  ISETP.GE.AND P1, PT, R14, RZ, PT ;  /* 0x000000ff0e00720c */ /* 0x000fd60003f26270 */
[----:B------:R-:W-:Y:S01]  /*3570*/  @P0 MOV R9, RZ ;  /* 0x000000ff00090202 */ /* 0x000fe20000000f00 */
[----:B------:R-:W-:Y:S01]  /*3580*/  @!P0 FFMA R0, R0, 1.84467440737095516160e+19, RZ ;  /* 0x5f80000000008823 */ /* 0x000fe200000000ff */
[----:B------:R-:W-:Y:S01]  /*3590*/  @!P0 MOV R9, 0xffffffc0 ;  /* 0xffffffc000098802 */ /* 0x000fe20000000f00 */
[----:B------:R-:W-:-:S03]  /*35a0*/  @!P1 FFMA R11, R3, 1.84467440737095516160e+19, RZ ;  /* 0x5f800000030b9823 */ /* 0x000fc600000000ff */
[----:B------:R-:W-:-:S07]  /*35b0*/  @!P1 IADD3 R9, PT, PT, R9, 0x40, RZ ;  /* 0x0000004009099810 */ /* 0x000fce0007ffe0ff */
.L_x_45:
[----:B------:R-:W-:Y:S02]  /*35c0*/  LEA R12, R7, 0xc0800000, 0x17 ;  /* 0xc0800000070c7811 */ /* 0x000fe400078eb8ff */
[----:B------:R-:W-:Y:S02]  /*35d0*/  IADD3 R13, PT, PT, R13, -0x7f, RZ ;  /* 0xffffff810d0d7810 */ /* 0x000fe40007ffe0ff */
[----:B------:R-:W-:-:S03]  /*35e0*/  IADD3 R14, PT, PT, -R12, R11, RZ ;  /* 0x0000000b0c0e7210 */ /* 0x000fc60007ffe1ff */
[C---:B------:R-:W-:Y:S01]  /*35f0*/  IMAD R0, R13.reuse, -0x800000, R0 ;  /* 0xff8000000d007824 */ /* 0x040fe200078e0200 */
[----:B------:R0:W1:Y:S01]  /*3600*/  MUFU.RCP R11, R14 ;  /* 0x0000000e000b7308 */ /* 0x0000620000001000 */
[----:B------:R-:W-:Y:S01]  /*3610*/  FADD.FTZ R15, -R14, -RZ ;  /* 0x800000ff0e0f7221 */ /* 0x000fe20000010100 */
[----:B0-----:R-:W-:-:S04]  /*3620*/  IADD3 R14, PT, PT, R13, 0x7f, -R7 ;  /* 0x0000007f0d0e7810 */ /* 0x001fc80007ffe807 */
[----:B------:R-:W-:Y:S01]  /*3630*/  IADD3 R14, PT, PT, R14, R9, RZ ;  /* 0x000000090e0e7210 */ /* 0x000fe20007ffe0ff */
[----:B-1----:R-:W-:-:S04]  /*3640*/  FFMA R12, R11, R15, 1 ;  /* 0x3f8000000b0c7423 */ /* 0x002fc8000000000f */
[----:B------:R-:W-:-:S04]  /*3650*/  FFMA R11, R11, R12, R11 ;  /* 0x0000000c0b0b7223 */ /* 0x000fc8000000000b */
[----:B------:R-:W-:-:S04]  /*3660*/  FFMA R12, R0, R11, RZ ;  /* 0x0000000b000c7223 */ /* 0x000fc800000000ff */
[----:B------:R-:W-:-:S04]  /*3670*/  FFMA R16, R15, R12, R0 ;  /* 0x0000000c0f107223 */ /* 0x000fc80000000000 */
[----:B------:R-:W-:-:S04]  /*3680*/  FFMA R12, R11, R16, R12 ;  /* 0x000000100b0c7223 */ /* 0x000fc8000000000c */
[----:B------:R-:W-:-:S04]  /*3690*/  FFMA R15, R15, R12, R0 ;  /* 0x0000000c0f0f7223 */ /* 0x000fc80000000000 */
[----:B------:R-:W-:-:S05]  /*36a0*/  FFMA R0, R11, R15, R12 ;  /* 0x0000000f0b007223 */ /* 0x000fca000000000c */
[----:B------:R-:W-:-:S04]  /*36b0*/  SHF.R.U32.HI R7, RZ, 0x17, R0 ;  /* 0x00000017ff077819 */ /* 0x000fc80000011600 */
[----:B------:R-:W-:-:S04]  /*36c0*/  LOP3.LUT R7, R7, 0xff, RZ, 0xc0, !PT ;  /* 0x000000ff07077812 */ /* 0x000fc800078ec0ff */
[----:B------:R-:W-:-:S04]  /*36d0*/  IADD3 R13, PT, PT, R7, R14, RZ ;  /* 0x0000000e070d7210 */ /* 0x000fc80007ffe0ff */
[----:B------:R-:W-:-:S04]  /*36e0*/  IADD3 R7, PT, PT, R13, -0x1, RZ ;  /* 0xffffffff0d077810 */ /* 0x000fc80007ffe0ff */
[----:B------:R-:W-:-:S13]  /*36f0*/  ISETP.GE.U32.AND P0, PT, R7, 0xfe, PT ;  /* 0x000000fe0700780c */ /* 0x000fda0003f06070 */
[----:B------:R-:W-:Y:S05]  /*3700*/  @!P0 BRA `(.L_x_50) ;  /* 0x0000000000808947 */ /* 0x000fea0003800000 */
[----:B------:R-:W-:-:S13]  /*3710*/  ISETP.GT.AND P0, PT, R13, 0xfe, PT ;  /* 0x000000fe0d00780c */ /* 0x000fda0003f04270 */
[----:B------:R-:W-:Y:S05]  /*3720*/  @P0 BRA `(.L_x_51) ;  /* 0x00000000006c0947 */ /* 0x000fea0003800000 */
[----:B------:R-:W-:-:S13]  /*3730*/  ISETP.GE.AND P0, PT, R13, 0x1, PT ;  /* 0x000000010d00780c */ /* 0x000fda0003f06270 */
[----:B------:R-:W-:Y:S05]  /*3740*/  @P0 BRA `(.L_x_52) ;  /* 0x0000000000980947 */ /* 0x000fea0003800000 */
[----:B------:R-:W-:Y:S02]  /*3750*/  ISETP.GE.AND P0, PT, R13, -0x18, PT ;  /* 0xffffffe80d00780c */ /* 0x000fe40003f06270 */
[----:B------:R-:W-:-:S11]  /*3760*/  LOP3.LUT R0, R0, 0x80000000, RZ, 0xc0, !PT ;  /* 0x8000000000007812 */ /* 0x000fd600078ec0ff */
[----:B------:R-:W-:Y:S05]  /*3770*/  @!P0 BRA `(.L_x_52) ;  /* 0x00000000008c8947 */ /* 0x000fea0003800000 */
[-CC-:B------:R-:W-:Y:S01]  /*3780*/  FFMA.RZ R7, R11, R15.reuse, R12.reuse ;  /* 0x0000000f0b077223 */ /* 0x180fe2000000c00c */
[C---:B------:R-:W-:Y:S02]  /*3790*/  IADD3 R14, PT, PT, R13.reuse, 0x20, RZ ;  /* 0x000000200d0e7810 */ /* 0x040fe40007ffe0ff */
[----:B------:R-:W-:Y:S02]  /*37a0*/  ISETP.NE.AND P3, PT, R13, RZ, PT ;  /* 0x000000ff0d00720c */ /* 0x000fe40003f65270 */
[----:B------:R-:W-:Y:S01]  /*37b0*/  LOP3.LUT R9, R7, 0x7fffff, RZ, 0xc0, !PT ;  /* 0x007fffff07097812 */ /* 0x000fe200078ec0ff */
[CCC-:B------:R-:W-:Y:S01]  /*37c0*/  FFMA.RP R7, R11.reuse, R15.reuse, R12.reuse ;  /* 0x0000000f0b077223 */ /* 0x1c0fe2000000800c */
[----:B------:R-:W-:Y:S01]  /*37d0*/  FFMA.RM R12, R11, R15, R12 ;  /* 0x0000000f0b0c7223 */ /* 0x000fe2000000400c */
[----:B------:R-:W-:Y:S02]  /*37e0*/  ISETP.NE.AND P1, PT, R13, RZ, PT ;  /* 0x000000ff0d00720c */ /* 0x000fe40003f25270 */
[----:B------:R-:W-:-:S02]  /*37f0*/  LOP3.LUT R9, R9, 0x800000, RZ, 0xfc, !PT ;  /* 0x0080000009097812 */ /* 0x000fc400078efcff */
[----:B------:R-:W-:Y:S02]  /*3800*/  IADD3 R11, PT, PT, -R13, RZ, RZ ;  /* 0x000000ff0d0b7210 */ /* 0x000fe40007ffe1ff */
[----:B------:R-:W-:Y:S02]  /*3810*/  SHF.L.U32 R14, R9, R14, RZ ;  /* 0x0000000e090e7219 */ /* 0x000fe400000006ff */
[----:B------:R-:W-:Y:S02]  /*3820*/  FSETP.NEU.FTZ.AND P0, PT, R7, R12, PT ;  /* 0x0000000c0700720b */ /* 0x000fe40003f1d000 */
[----:B------:R-:W-:Y:S02]  /*3830*/  SEL R12, R11, RZ, P3 ;  /* 0x000000ff0b0c7207 */ /* 0x000fe40001800000 */
[----:B------:R-:W-:Y:S02]  /*3840*/  ISETP.NE.AND P1, PT, R14, RZ, P1 ;  /* 0x000000ff0e00720c */ /* 0x000fe40000f25270 */
[----:B------:R-:W-:-:S02]  /*3850*/  SHF.R.U32.HI R12, RZ, R12, R9 ;  /* 0x0000000cff0c7219 */ /* 0x000fc40000011609 */
[----:B------:R-:W-:Y:S02]  /*3860*/  PLOP3.LUT P0, PT, P0, P1, PT, 0xf8, 0x8f ;  /* 0x00000000008f781c */ /* 0x000fe40000703f70 */
[----:B------:R-:W-:Y:S02]  /*3870*/  SHF.R.U32.HI R14, RZ, 0x1, R12 ;  /* 0x00000001ff0e7819 */ /* 0x000fe4000001160c */
[----:B------:R-:W-:-:S04]  /*3880*/  SEL R7, RZ, 0x1, !P0 ;  /* 0x00000001ff077807 */ /* 0x000fc80004000000 */
[----:B------:R-:W-:-:S04]  /*3890*/  LOP3.LUT R7, R7, 0x1, R14, 0xf8, !PT ;  /* 0x0000000107077812 */ /* 0x000fc800078ef80e */
[----:B------:R-:W-:-:S04]  /*38a0*/  LOP3.LUT R7, R7, R12, RZ, 0xc0, !PT ;  /* 0x0000000c07077212 */ /* 0x000fc800078ec0ff */
[----:B------:R-:W-:-:S04]  /*38b0*/  IADD3 R7, PT, PT, R14, R7, RZ ;  /* 0x000000070e077210 */ /* 0x000fc80007ffe0ff */
[----:B------:R-:W-:Y:S01]  /*38c0*/  LOP3.LUT R0, R7, R0, RZ, 0xfc, !PT ;  /* 0x0000000007007212 */ /* 0x000fe200078efcff */
[----:B------:R-:W-:Y:S06]  /*38d0*/  BRA `(.L_x_52) ;  /* 0x0000000000347947 */ /* 0x000fec0003800000 */
.L_x_51:
[----:B------:R-:W-:-:S04]  /*38e0*/  LOP3.LUT R0, R0, 0x80000000, RZ, 0xc0, !PT ;  /* 0x8000000000007812 */ /* 0x000fc800078ec0ff */
[----:B------:R-:W-:Y:S01]  /*38f0*/  LOP3.LUT R0, R0, 0x7f800000, RZ, 0xfc, !PT ;  /* 0x7f80000000007812 */ /* 0x000fe200078efcff */
[----:B------:R-:W-:Y:S06]  /*3900*/  BRA `(.L_x_52) ;  /* 0x0000000000287947 */ /* 0x000fec0003800000 */
.L_x_50:
[----:B------:R-:W-:Y:S01]  /*3910*/  LEA R0, R14, R0, 0x17 ;  /* 0x000000000e007211 */ /* 0x000fe200078eb8ff */
[----:B------:R-:W-:Y:S06]  /*3920*/  BRA `(.L_x_52) ;  /* 0x0000000000207947 */ /* 0x000fec0003800000 */
.L_x_49:
[----:B------:R-:W-:-:S04]  /*3930*/  LOP3.LUT R0, R11, 0x80000000, R0, 0x48, !PT ;  /* 0x800000000b007812 */ /* 0x000fc800078e4800 */
[----:B------:R-:W-:Y:S01]  /*3940*/  LOP3.LUT R0, R0, 0x7f800000, RZ, 0xfc, !PT ;  /* 0x7f80000000007812 */ /* 0x000fe200078efcff */
[----:B------:R-:W-:Y:S06]  /*3950*/  BRA `(.L_x_52) ;  /* 0x0000000000147947 */ /* 0x000fec0003800000 */
.L_x_48:
[----:B------:R-:W-:Y:S01]  /*3960*/  LOP3.LUT R0, R11, 0x80000000, R0, 0x48, !PT ;  /* 0x800000000b007812 */ /* 0x000fe200078e4800 */
[----:B------:R-:W-:Y:S06]  /*3970*/  BRA `(.L_x_52) ;  /* 0x00000000000c7947 */ /* 0x000fec0003800000 */
.L_x_47:
[----:B------:R-:W0:Y:S01]  /*3980*/  MUFU.RSQ R0, -QNAN ;  /* 0xffc0000000007908 */ /* 0x000e220000001400 */
[----:B------:R-:W-:Y:S05]  /*3990*/  BRA `(.L_x_52) ;  /* 0x0000000000047947 */ /* 0x000fea0003800000 */
.L_x_46:
[----:B------:R-:W-:-:S07]  /*39a0*/  FADD.FTZ R0, R0, R3 ;  /* 0x0000000300007221 */ /* 0x000fce0000010000 */
.L_x_52:
[----:B------:R-:W-:Y:S01]  /*39b0*/  HFMA2 R9, -RZ, RZ, 0, 0 ;  /* 0x00000000ff097431 */ /* 0x000fe200000001ff */
[----:B0-----:R-:W-:-:S03]  /*39c0*/  MOV R7, R0 ;  /* 0x0000000000077202 */ /* 0x001fc60000000f00 */
[----:B------:R-:W-:Y:S05]  /*39d0*/  RET.REL.NODEC R8 `(_Z7SoftmaxPfS_i) ;  /* 0xffffffc408887950 */ /* 0x000fea0003c3ffff */
.L_x_53:
[----:B------:R-:W-:-:S00]  /*39e0*/  BRA `(.L_x_53) ;  /* 0xfffffffc00fc7947 */ /* 0x000fc0000383ffff */
[----:B------:R-:W-:-:S00]  /*39f0*/  NOP ;  /* 0x0000000000007918 */ /* 0x000fc00000000000 */
        /* <DEDUP_REMOVED lines=8> */
.L_x_82:


//--------------------- .text._Z10cudaArgMaxPfiPi --------------------------
	.section	.text._Z10cudaArgMaxPfiPi,"ax",@progbits
	.align	128
        .global         _Z10cudaArgMaxPfiPi
        .type           _Z10cudaArgMaxPfiPi,@function
        .size           _Z10cudaArgMaxPfiPi,(.L_x_84 - _Z10cudaArgMaxPfiPi)
        .other          _Z10cudaArgMaxPfiPi,@"STO_CUDA_ENTRY STV_DEFAULT"
_Z10cudaArgMaxPfiPi:
.text._Z10cudaArgMaxPfiPi:
[----:B------:R-:W-:Y:S01]  /*0000*/  LDC R1, c[0x0][0x37c] ;  /* 0x0000df00ff017b82 */ /* 0x000fe20000000800 */
[----:B------:R-:W0:Y:S01]  /*0010*/  LDCU UR5, c[0x0][0x388] ;  /* 0x00007100ff0577ac */ /* 0x000e220008000800 */
[----:B------:R-:W-:Y:S01]  /*0020*/  IMAD.MOV.U32 R7, RZ, RZ, RZ ;  /* 0x000000ffff077224 */ /* 0x000fe200078e00ff */
[----:B------:R-:W1:Y:S01]  /*0030*/  LDCU.64 UR10, c[0x0][0x358] ;  /* 0x00006b00ff0a77ac */ /* 0x000e620008000a00 */
[----:B0-----:R-:W-:-:S09]  /*0040*/  UISETP.GE.AND UP0, UPT, UR5, 0x2, UPT ;  /* 0x000000020500788c */ /* 0x001fd2000bf06270 */
[----:B-1----:R-:W-:Y:S05]  /*0050*/  BRA.U !UP0, `(.L_x_54) ;  /* 0x0000000d081c7547 */ /* 0x002fea000b800000 */
[----:B------:R-:W-:Y:S01]  /*0060*/  UIADD3 UR4, UPT, UPT, UR5, -0x1, URZ ;  /* 0xffffffff05047890 */ /* 0x000fe2000fffe0ff */
[----:B------:R-:W-:Y:S01]  /*0070*/  HFMA2 R0, -RZ, RZ, 0, 5.9604644775390625e-08 ;  /* 0x00000001ff007431 */ /* 0x000fe200000001ff */
[----:B------:R-:W-:Y:S01]  /*0080*/  UIADD3 UR5, UPT, UPT, UR5, -0x2, URZ ;  /* 0xfffffffe05057890 */ /* 0x000fe2000fffe0ff */
[----:B------:R-:W-:Y:S01]  /*0090*/  IMAD.MOV.U32 R7, RZ, RZ, RZ ;  /* 0x000000ffff077224 */ /* 0x000fe200078e00ff */
[----:B------:R-:W-:Y:S02]  /*00a0*/  ULOP3.LUT UR8, UR4, 0xf, URZ, 0xc0, !UPT ;  /* 0x0000000f04087892 */ /* 0x000fe4000f8ec0ff */
[----:B------:R-:W-:-:S09]  /*00b0*/  UISETP.GE.U32.AND UP0, UPT, UR5, 0xf, UPT ;  /* 0x0000000f0500788c */ /* 0x000fd2000bf06070 */
[----:B------:R-:W-:Y:S05]  /*00c0*/  BRA.U !UP0, `(.L_x_55) ;  /* 0x0000000508847547 */ /* 0x000fea000b800000 */
[----:B------:R-:W0:Y:S01]  /*00d0*/  LDCU.64 UR6, c[0x0][0x380] ;  /* 0x00007000ff0677ac */ /* 0x000e220008000a00 */
[----:B------:R-:W-:Y:S02]  /*00e0*/  IMAD.MOV.U32 R0, RZ, RZ, RZ ;  /* 0x000000ffff007224 */ /* 0x000fe400078e00ff */
[----:B------:R-:W-:Y:S01]  /*00f0*/  IMAD.MOV.U32 R7, RZ, RZ, RZ ;  /* 0x000000ffff077224 */ /* 0x000fe200078e00ff */
[----:B0-----:R-:W-:-:S04]  /*0100*/  UIADD3 UR5, UP0, UPT, UR6, 0x20, URZ ;  /* 0x0000002006057890 */ /* 0x001fc8000ff1e0ff */
[----:B------:R-:W-:Y:S02]  /*0110*/  UIADD3.X UR6, UPT, UPT, URZ, UR7, URZ, UP0, !UPT ;  /* 0x00000007ff067290 */ /* 0x000fe400087fe4ff */
[----:B------:R-:W-:Y:S01]  /*0120*/  MOV R10, UR5 ;  /* 0x00000005000a7c02 */ /* 0x000fe20008000f00 */
[----:B------:R-:W-:-:S03]  /*0130*/  ULOP3.LUT UR7, UR4, 0xfffffff0, URZ, 0xc0, !UPT ;  /* 0xfffffff004077892 */ /* 0x000fc6000f8ec0ff */
[----:B------:R-:W-:-:S09]  /*0140*/  IMAD.U32 R11, RZ, RZ, UR6 ;  /* 0x00000006ff0b7e24 */ /* 0x000fd2000f8e00ff */
.L_x_56:
[----:B------:R-:W0:Y:S01]  /*0150*/  LDC.64 R2, c[0x0][0x380] ;  /* 0x0000e000ff027b82 */ /* 0x000e220000000a00 */
[----:B------:R-:W-:Y:S01]  /*0160*/  MOV R4, R10 ;  /* 0x0000000a00047202 */ /* 0x000fe20000000f00 */
[----:B------:R-:W-:-:S05]  /*0170*/  IMAD.MOV.U32 R5, RZ, RZ, R11 ;  /* 0x000000ffff057224 */ /* 0x000fca00078e000b */
[----:B------:R-:W2:Y:S01]  /*0180*/  LDG.E R6, desc[UR10][R4.64+-0x1c] ;  /* 0xffffe40a04067981 */ /* 0x000ea2000c1e1900 */
[----:B0-----:R-:W-:-:S06]  /*0190*/  IMAD.WIDE.U32 R8, R7, 0x4, R2 ;  /* 0x0000000407087825 */ /* 0x001fcc00078e0002 */
[----:B------:R-:W2:Y:S02]  /*01a0*/  LDG.E R9, desc[UR10][R8.64] ;  /* 0x0000000a08097981 */ /* 0x000ea4000c1e1900 */
[----:B--2---:R-:W-:Y:S02]  /*01b0*/  FSETP.GT.AND P0, PT, R6, R9, PT ;  /* 0x000000090600720b */ /* 0x004fe40003f04000 */
[----:B------:R-:W2:Y:S11]  /*01c0*/  LDG.E R6, desc[UR10][R4.64+-0x18] ;  /* 0xffffe80a04067981 */ /* 0x000eb6000c1e1900 */
[----:B------:R-:W-:-:S05]  /*01d0*/  @P0 IADD3 R7, PT, PT, R0, 0x1, RZ ;  /* 0x0000000100070810 */ /* 0x000fca0007ffe0ff */
[----:B------:R-:W-:-:S06]  /*01e0*/  IMAD.WIDE.U32 R10, R7, 0x4, R2 ;  /* 0x00000004070a7825 */ /* 0x000fcc00078e0002 */
[----:B------:R-:W2:Y:S02]  /*01f0*/  LDG.E R11, desc[UR10][R10.64] ;  /* 0x0000000a0a0b7981 */ /* 0x000ea4000c1e1900 */
[----:B--2---:R-:W-:Y:S02]  /*0200*/  FSETP.GT.AND P0, PT, R6, R11, PT ;  /* 0x0000000b0600720b */ /* 0x004fe40003f04000 */
[----:B------:R-:W2:Y:S11]  /*0210*/  LDG.E R6, desc[UR10][R4.64+-0x14] ;  /* 0xffffec0a04067981 */ /* 0x000eb6000c1e1900 */
[----:B------:R-:W-:-:S04]  /*0220*/  @P0 VIADD R7, R0, 0x2 ;  /* 0x0000000200070836 */ /* 0x000fc80000000000 */
[----:B------:R-:W-:-:S06]  /*0230*/  IMAD.WIDE.U32 R12, R7, 0x4, R2 ;  /* 0x00000004070c7825 */ /* 0x000fcc00078e0002 */
        /* <DEDUP_REMOVED lines=65> */
[----:B------:R-:W2:Y:S01]  /*0650*/  LDG.E R3, desc[UR10][R2.64] ;  /* 0x0000000a02037981 */ /* 0x000ea2000c1e1900 */
[----:B------:R-:W-:-:S05]  /*0660*/  VIADD R0, R0, 0x10 ;  /* 0x0000001000007836 */ /* 0x000fca0000000000 */
[----:B------:R-:W-:Y:S02]  /*0670*/  ISETP.NE.AND P1, PT, R0, UR7, PT ;  /* 0x0000000700007c0c */ /* 0x000fe4000bf25270 */
[----:B------:R-:W-:-:S04]  /*0680*/  IADD3 R10, P2, PT, R4, 0x40, RZ ;  /* 0x00000040040a7810 */ /* 0x000fc80007f5e0ff */
[----:B------:R-:W-:Y:S02]  /*0690*/  IADD3.X R11, PT, PT, RZ, R5, RZ, P2, !PT ;  /* 0x00000005ff0b7210 */ /* 0x000fe400017fe4ff */
[----:B--2---:R-:W-:-:S04]  /*06a0*/  FSETP.GT.AND P0, PT, R6, R3, PT ;  /* 0x000000030600720b */ /* 0x004fc80003f04000 */
[----:B------:R-:W-:Y:S01]  /*06b0*/  SEL R7, R0, R7, P0 ;  /* 0x0000000700077207 */ /* 0x000fe20000000000 */
[----:B------:R-:W-:Y:S08]  /*06c0*/  @P1 BRA `(.L_x_56) ;  /* 0xfffffff800a01947 */ /* 0x000ff0000383ffff */
[----:B------:R-:W-:-:S07]  /*06d0*/  VIADD R0, R0, 0x1 ;  /* 0x0000000100007836 */ /* 0x000fce0000000000 */
.L_x_55:
[----:B------:R-:W-:-:S09]  /*06e0*/  UISETP.NE.AND UP0, UPT, UR8, URZ, UPT ;  /* 0x000000ff0800728c */ /* 0x000fd2000bf05270 */
[----:B------:R-:W-:Y:S05]  /*06f0*/  BRA.U !UP0, `(.L_x_54) ;  /* 0x0000000508747547 */ /* 0x000fea000b800000 */
[----:B------:R-:W-:Y:S02]  /*0700*/  UISETP.GE.U32.AND UP0, UPT, UR8, 0x8, UPT ;  /* 0x000000080800788c */ /* 0x000fe4000bf06070 */
[----:B------:R-:W-:-:S04]  /*0710*/  ULOP3.LUT UR5, UR4, 0x7, URZ, 0xc0, !UPT ;  /* 0x0000000704057892 */ /* 0x000fc8000f8ec0ff */
[----:B------:R-:W-:-:S03]  /*0720*/  UISETP.NE.AND UP1, UPT, UR5, URZ, UPT ;  /* 0x000000ff0500728c */ /* 0x000fc6000bf25270 */
[----:B------:R-:W-:Y:S08]  /*0730*/  BRA.U !UP0, `(.L_x_57) ;  /* 0x0000000108ac7547 */ /* 0x000ff0000b800000 */
[----:B------:R-:W0:Y:S02]  /*0740*/  LDC.64 R4, c[0x0][0x380] ;  /* 0x0000e000ff047b82 */ /* 0x000e240000000a00 */
[----:B0-----:R-:W-:-:S04]  /*0750*/  IMAD.WIDE.U32 R8, R7, 0x4, R4 ;  /* 0x0000000407087825 */ /* 0x001fc800078e0004 */
[----:B------:R-:W-:Y:S02]  /*0760*/  IMAD.WIDE.U32 R2, R0, 0x4, R4 ;  /* 0x0000000400027825 */ /* 0x000fe400078e0004 */
[----:B------:R-:W2:Y:S04]  /*0770*/  LDG.E R9, desc[UR10][R8.64] ;  /* 0x0000000a08097981 */ /* 0x000ea8000c1e1900 */
[----:B------:R-:W2:Y:S02]  /*0780*/  LDG.E R6, desc[UR10][R2.64] ;  /* 0x0000000a02067981 */ /* 0x000ea4000c1e1900 */
[----:B--2---:R-:W-:Y:S02]  /*0790*/  FSETP.GT.AND P0, PT, R6, R9, PT ;  /* 0x000000090600720b */ /* 0x004fe40003f04000 */
[----:B------:R-:W2:Y:S02]  /*07a0*/  LDG.E R6, desc[UR10][R2.64+0x4] ;  /* 0x0000040a02067981 */ /* 0x000ea4000c1e1900 */
[----:B------:R-:W-:-:S05]  /*07b0*/  SEL R7, R0, R7, P0 ;  /* 0x0000000700077207 */ /* 0x000fca0000000000 */
        /* <DEDUP_REMOVED lines=32> */
[----:B--2---:R-:W-:-:S13]  /*09c0*/  FSETP.GT.AND P0, PT, R6, R5, PT ;  /* 0x000000050600720b */ /* 0x004fda0003f04000 */
[C---:B------:R-:W-:Y:S01]  /*09d0*/  @P0 IADD3 R7, PT, PT, R0.reuse, 0x7, RZ ;  /* 0x0000000700070810 */ /* 0x040fe20007ffe0ff */
[----:B------:R-:W-:-:S07]  /*09e0*/  VIADD R0, R0, 0x8 ;  /* 0x0000000800007836 */ /* 0x000fce0000000000 */
.L_x_57:
        /* <DEDUP_REMOVED lines=9> */
[----:B------:R-:W2:Y:S04]  /*0a80*/  LDG.E R6, desc[UR10][R2.64] ;  /* 0x0000000a02067981 */ /* 0x000ea8000c1e1900 */
[----:B------:R-:W3:Y:S04]  /*0a90*/  LDG.E R10, desc[UR10][R2.64+0x4] ;  /* 0x0000040a020a7981 */ /* 0x000ee8000c1e1900 */
[----:B------:R-:W4:Y:S04]  /*0aa0*/  LDG.E R12, desc[UR10][R2.64+0x8] ;  /* 0x0000080a020c7981 */ /* 0x000f28000c1e1900 */
[----:B------:R-:W5:Y:S01]  /*0ab0*/  LDG.E R8, desc[UR10][R2.64+0xc] ;  /* 0x00000c0a02087981 */ /* 0x000f62000c1e1900 */
[----:B--2---:R-:W-:-:S04]  /*0ac0*/  FSETP.GT.AND P0, PT, R6, R9, PT ;  /* 0x000000090600720b */ /* 0x004fc80003f04000 */
[----:B------:R-:W-:-:S05]  /*0ad0*/  SEL R13, R0, R7, P0 ;  /* 0x00000007000d7207 */ /* 0x000fca0000000000 */
[----:B------:R-:W-:-:S06]  /*0ae0*/  IMAD.WIDE.U32 R6, R13, 0x4, R4 ;  /* 0x000000040d067825 */ /* 0x000fcc00078e0004 */
[----:B------:R-:W3:Y:S02]  /*0af0*/  LDG.E R7, desc[UR10][R6.64] ;  /* 0x0000000a06077981 */ /* 0x000ee4000c1e1900 */
[----:B---3--:R-:W-:-:S13]  /*0b00*/  FSETP.GT.AND P0, PT, R10, R7, PT ;  /* 0x000000070a00720b */ /* 0x008fda0003f04000 */
[----:B------:R-:W-:-:S05]  /*0b10*/  @P0 IADD3 R13, PT, PT, R0, 0x1, RZ ;  /* 0x00000001000d0810 */ /* 0x000fca0007ffe0ff */
[----:B------:R-:W-:-:S06]  /*0b20*/  IMAD.WIDE.U32 R10, R13, 0x4, R4 ;  /* 0x000000040d0a7825 */ /* 0x000fcc00078e0004 */
[----:B------:R-:W4:Y:S02]  /*0b30*/  LDG.E R11, desc[UR10][R10.64] ;  /* 0x0000000a0a0b7981 */ /* 0x000f24000c1e1900 */
[----:B----4-:R-:W-:-:S13]  /*0b40*/  FSETP.GT.AND P0, PT, R12, R11, PT ;  /* 0x0000000b0c00720b */ /* 0x010fda0003f04000 */
[----:B------:R-:W-:-:S04]  /*0b50*/  @P0 VIADD R13, R0, 0x2 ;  /* 0x00000002000d0836 */ /* 0x000fc80000000000 */
[----:B------:R-:W-:-:S06]  /*0b60*/  IMAD.WIDE.U32 R4, R13, 0x4, R4 ;  /* 0x000000040d047825 */ /* 0x000fcc00078e0004 */
[----:B------:R-:W5:Y:S02]  /*0b70*/  LDG.E R5, desc[UR10][R4.64] ;  /* 0x0000000a04057981 */ /* 0x000f64000c1e1900 */
[----:B-----5:R-:W-:-:S13]  /*0b80*/  FSETP.GT.AND P0, PT, R8, R5, PT ;  /* 0x000000050800720b */ /* 0x020fda0003f04000 */
[C---:B------:R-:W-:Y:S01]  /*0b90*/  @P0 IADD3 R13, PT, PT, R0.reuse, 0x3, RZ ;  /* 0x00000003000d0810 */ /* 0x040fe20007ffe0ff */
[----:B------:R-:W-:-:S03]  /*0ba0*/  VIADD R0, R0, 0x4 ;  /* 0x0000000400007836 */ /* 0x000fc60000000000 */
[----:B------:R-:W-:-:S07]  /*0bb0*/  MOV R7, R13 ;  /* 0x0000000d00077202 */ /* 0x000fce0000000f00 */
.L_x_58:
[----:B------:R-:W-:Y:S05]  /*0bc0*/  BRA.U !UP1, `(.L_x_54) ;  /* 0x0000000109407547 */ /* 0x000fea000b800000 */
[----:B------:R-:W0:Y:S01]  /*0bd0*/  LDC.64 R4, c[0x0][0x380] ;  /* 0x0000e000ff047b82 */ /* 0x000e220000000a00 */
[----:B------:R-:W-:Y:S01]  /*0be0*/  UIADD3 UR4, UPT, UPT, -UR4, URZ, URZ ;  /* 0x000000ff04047290 */ /* 0x000fe2000fffe1ff */
[----:B0-----:R-:W-:-:S04]  /*0bf0*/  IMAD.WIDE.U32 R2, R0, 0x4, R4 ;  /* 0x0000000400027825 */ /* 0x001fc800078e0004 */
[----:B------:R-:W-:-:S07]  /*0c00*/  IMAD.MOV.U32 R6, RZ, RZ, R2 ;  /* 0x000000ffff067224 */ /* 0x000fce00078e0002 */
.L_x_59:
[----:B------:R-:W-:Y:S01]  /*0c10*/  IMAD.WIDE.U32 R8, R7, 0x4, R4 ;  /* 0x0000000407087825 */ /* 0x000fe200078e0004 */
[----:B------:R-:W-:-:S05]  /*0c20*/  MOV R2, R6 ;  /* 0x0000000600027202 */ /* 0x000fca0000000f00 */
[----:B------:R-:W2:Y:S04]  /*0c30*/  LDG.E R9, desc[UR10][R8.64] ;  /* 0x0000000a08097981 */ /* 0x000ea8000c1e1900 */
[----:B------:R0:W2:Y:S01]  /*0c40*/  LDG.E R2, desc[UR10][R2.64] ;  /* 0x0000000a02027981 */ /* 0x0000a2000c1e1900 */
[----:B------:R-:W-:-:S04]  /*0c50*/  UIADD3 UR4, UPT, UPT, UR4, 0x1, URZ ;  /* 0x0000000104047890 */ /* 0x000fc8000fffe0ff */
[----:B------:R-:W-:Y:S01]  /*0c60*/  UISETP.NE.AND UP0, UPT, UR4, URZ, UPT ;  /* 0x000000ff0400728c */ /* 0x000fe2000bf05270 */
[----:B------:R-:W-:-:S05]  /*0c70*/  IADD3 R6, P1, PT, R6, 0x4, RZ ;  /* 0x0000000406067810 */ /* 0x000fca0007f3e0ff */
[----:B0-----:R-:W-:Y:S01]  /*0c80*/  IMAD.X R3, RZ, RZ, R3, P1 ;  /* 0x000000ffff037224 */ /* 0x001fe200008e0603 */
[----:B--2---:R-:W-:-:S04]  /*0c90*/  FSETP.GT.AND P0, PT, R2, R9, PT ;  /* 0x000000090200720b */ /* 0x004fc80003f04000 */
[C---:B------:R-:W-:Y:S02]  /*0ca0*/  SEL R7, R0.reuse, R7, P0 ;  /* 0x0000000700077207 */ /* 0x040fe40000000000 */
[----:B------:R-:W-:Y:S01]  /*0cb0*/  IADD3 R0, PT, PT, R0, 0x1, RZ ;  /* 0x0000000100007810 */ /* 0x000fe20007ffe0ff */
[----:B------:R-:W-:Y:S06]  /*0cc0*/  BRA.U UP0, `(.L_x_59) ;  /* 0xfffffffd00d07547 */ /* 0x000fec000b83ffff */
.L_x_54:
[----:B------:R-:W0:Y:S02]  /*0cd0*/  LDC.64 R2, c[0x0][0x390] ;  /* 0x0000e400ff027b82 */ /* 0x000e240000000a00 */
[----:B0-----:R-:W-:Y:S01]  /*0ce0*/  STG.E desc[UR10][R2.64], R7 ;  /* 0x0000000702007986 */ /* 0x001fe2000c10190a */
[----:B------:R-:W-:Y:S05]  /*0cf0*/  EXIT ;  /* 0x000000000000794d */ /* 0x000fea0003800000 */
.L_x_60:
        /* <DEDUP_REMOVED lines=16> */
.L_x_84:


//--------------------- .text._Z14FullyConnectedPfS_S_S_ii --------------------------
	.section	.text._Z14FullyConnectedPfS_S_S_ii,"ax",@progbits
	.align	128
        .global         _Z14FullyConnectedPfS_S_S_ii
        .type           _Z14FullyConnectedPfS_S_S_ii,@function
        .size           _Z14FullyConnectedPfS_S_S_ii,(.L_x_85 - _Z14FullyConnectedPfS_S_S_ii)
        .other          _Z14FullyConnectedPfS_S_S_ii,@"STO_CUDA_ENTRY STV_DEFAULT"
_Z14FullyConnectedPfS_S_S_ii:
.text._Z14FullyConnectedPfS_S_S_ii:
[----:B------:R-:W-:Y:S01]  /*0000*/  LDC R1, c[0x0][0x37c] ;  /* 0x0000df00ff017b82 */ /* 0x000fe20000000800 */
[----:B------:R-:W0:Y:S07]  /*0010*/  S2R R3, SR_TID.X ;  /* 0x0000000000037919 */ /* 0x000e2e0000002100 */
[----:B------:R-:W0:Y:S01]  /*0020*/  S2UR UR4, SR_CTAID.X ;  /* 0x00000000000479c3 */ /* 0x000e220000002500 */
[----:B------:R-:W1:Y:S07]  /*0030*/  LDCU UR5, c[0x0][0x3a4] ;  /* 0x00007480ff0577ac */ /* 0x000e6e0008000800 */
[----:B------:R-:W0:Y:S02]  /*0040*/  LDC R0, c[0x0][0x360] ;  /* 0x0000d800ff007b82 */ /* 0x000e240000000800 */
[----:B0-----:R-:W-:-:S05]  /*0050*/  IMAD R0, R0, UR4, R3 ;  /* 0x0000000400007c24 */ /* 0x001fca000f8e0203 */
[----:B-1----:R-:W-:-:S13]  /*0060*/  ISETP.GE.AND P0, PT, R0, UR5, PT ;  /* 0x0000000500007c0c */ /* 0x002fda000bf06270 */
[----:B------:R-:W-:Y:S05]  /*0070*/  @P0 EXIT ;  /* 0x000000000000094d */ /* 0x000fea0003800000 */
[----:B------:R-:W0:Y:S01]  /*0080*/  LDC.64 R2, c[0x0][0x390] ;  /* 0x0000e400ff027b82 */ /* 0x000e220000000a00 */
[----:B------:R-:W1:Y:S01]  /*0090*/  LDCU.64 UR16, c[0x0][0x358] ;  /* 0x00006b00ff1077ac */ /* 0x000e620008000a00 */
[----:B------:R-:W2:Y:S01]  /*00a0*/  LDCU UR8, c[0x0][0x3a0] ;  /* 0x00007400ff0877ac */ /* 0x000ea20008000800 */
[----:B0-----:R-:W-:-:S05]  /*00b0*/  IMAD.WIDE R2, R0, 0x4, R2 ;  /* 0x0000000400027825 */ /* 0x001fca00078e0202 */
[----:B-1----:R0:W5:Y:S01]  /*00c0*/  LDG.E R15, desc[UR16][R2.64] ;  /* 0x00000010020f7981 */ /* 0x002162000c1e1900 */
[----:B--2---:R-:W-:-:S09]  /*00d0*/  UISETP.GE.AND UP0, UPT, UR8, 0x1, UPT ;  /* 0x000000010800788c */ /* 0x004fd2000bf06270 */
[----:B0-----:R-:W-:Y:S05]  /*00e0*/  BRA.U !UP0, `(.L_x_61) ;  /* 0x00000009085c7547 */ /* 0x001fea000b800000 */
[----:B------:R-:W-:Y:S01]  /*00f0*/  UISETP.GE.U32.AND UP1, UPT, UR8, 0x10, UPT ;  /* 0x000000100800788c */ /* 0x000fe2000bf26070 */
[----:B------:R-:W-:Y:S01]  /*0100*/  HFMA2 R8, -RZ, RZ, 0, 0 ;  /* 0x00000000ff087431 */ /* 0x000fe200000001ff */
[----:B------:R-:W-:Y:S02]  /*0110*/  ULOP3.LUT UR9, UR8, 0xf, URZ, 0xc0, !UPT ;  /* 0x0000000f08097892 */ /* 0x000fe4000f8ec0ff */
[----:B------:R-:W-:Y:S02]  /*0120*/  IMAD R7, R0, UR8, RZ ;  /* 0x0000000800077c24 */ /* 0x000fe4000f8e02ff */
[----:B------:R-:W-:-:S03]  /*0130*/  UISETP.NE.AND UP0, UPT, UR9, URZ, UPT ;  /* 0x000000ff0900728c */ /* 0x000fc6000bf05270 */
[----:B------:R-:W-:Y:S08]  /*0140*/  BRA.U !UP1, `(.L_x_62) ;  /* 0x0000000509107547 */ /* 0x000ff0000b800000 */
[----:B------:R-:W0:Y:S01]  /*0150*/  LDCU.128 UR12, c[0x0][0x380] ;  /* 0x00007000ff0c77ac */ /* 0x000e220008000c00 */
[----:B------:R-:W-:Y:S01]  /*0160*/  MOV R6, R7 ;  /* 0x0000000700067202 */ /* 0x000fe20000000f00 */
[----:B------:R-:W-:-:S04]  /*0170*/  ULOP3.LUT UR10, UR8, 0x7ffffff0, URZ, 0xc0, !UPT ;  /* 0x7ffffff0080a7892 */ /* 0x000fc8000f8ec0ff */
[----:B------:R-:W-:Y:S02]  /*0180*/  UIADD3 UR11, UPT, UPT, -UR10, URZ, URZ ;  /* 0x000000ff0a0b7290 */ /* 0x000fe4000fffe1ff */
[----:B------:R-:W-:Y:S01]  /*0190*/  MOV R8, UR10 ;  /* 0x0000000a00087c02 */ /* 0x000fe20008000f00 */
[----:B0-----:R-:W-:Y:S02]  /*01a0*/  UIADD3 UR6, UP1, UPT, UR12, 0x20, URZ ;  /* 0x000000200c067890 */ /* 0x001fe4000ff3e0ff */
[----:B------:R-:W-:Y:S02]  /*01b0*/  UIADD3 UR4, UP2, UPT, UR14, 0x20, URZ ;  /* 0x000000200e047890 */ /* 0x000fe4000ff5e0ff */
[----:B------:R-:W-:Y:S02]  /*01c0*/  UIADD3.X UR7, UPT, UPT, URZ, UR13, URZ, UP1, !UPT ;  /* 0x0000000dff077290 */ /* 0x000fe40008ffe4ff */
[----:B------:R-:W-:Y:S01]  /*01d0*/  MOV R2, UR6 ;  /* 0x0000000600027c02 */ /* 0x000fe20008000f00 */
[----:B------:R-:W-:-:S03]  /*01e0*/  UIADD3.X UR5, UPT, UPT, URZ, UR15, URZ, UP2, !UPT ;  /* 0x0000000fff057290 */ /* 0x000fc600097fe4ff */
[----:B------:R-:W-:-:S09]  /*01f0*/  MOV R3, UR7 ;  /* 0x0000000700037c02 */ /* 0x000fd20008000f00 */
.L_x_63:
[----:B------:R-:W-:Y:S01]  /*0200*/  MOV R4, UR4 ;  /* 0x0000000400047c02 */ /* 0x000fe20008000f00 */
[----:B------:R-:W2:Y:S01]  /*0210*/  LDG.E R16, desc[UR16][R2.64+-0x20] ;  /* 0xffffe01002107981 */ /* 0x000ea2000c1e1900 */
[----:B------:R-:W-:-:S03]  /*0220*/  MOV R5, UR5 ;  /* 0x0000000500057c02 */ /* 0x000fc60008000f00 */
[----:B------:R-:W3:Y:S01]  /*0230*/  LDG.E R18, desc[UR16][R2.64+-0x1c] ;  /* 0xffffe41002127981 */ /* 0x000ee2000c1e1900 */
[----:B------:R-:W-:-:S03]  /*0240*/  IMAD.WIDE R4, R6, 0x4, R4 ;  /* 0x0000000406047825 */ /* 0x000fc600078e0204 */
[----:B------:R-:W4:Y:S04]  /*0250*/  LDG.E R19, desc[UR16][R2.64+-0x18] ;  /* 0xffffe81002137981 */ /* 0x000f28000c1e1900 */
[----:B------:R-:W2:Y:S04]  /*0260*/  LDG.E R17, desc[UR16][R4.64+-0x20] ;  /* 0xffffe01004117981 */ /* 0x000ea8000c1e1900 */
[----:B------:R-:W3:Y:S04]  /*0270*/  LDG.E R25, desc[UR16][R4.64+-0x1c] ;  /* 0xffffe41004197981 */ /* 0x000ee8000c1e1900 */
[----:B------:R-:W4:Y:S04]  /*0280*/  LDG.E R20, desc[UR16][R4.64+-0x18] ;  /* 0xffffe81004147981 */ /* 0x000f28000c1e1900 */
        /* <DEDUP_REMOVED lines=9> */
[----:B------:R-:W4:Y:S01]  /*0320*/  LDG.E R14, desc[UR16][R4.64+-0x4] ;  /* 0xfffffc10040e7981 */ /* 0x000f22000c1e1900 */
[----:B--2--5:R-:W-:-:S03]  /*0330*/  FFMA R17, R16, R17, R15 ;  /* 0x0000001110117223 */ /* 0x024fc6000000000f */
[----:B------:R-:W2:Y:S04]  /*0340*/  LDG.E R15, desc[UR16][R2.64] ;  /* 0x00000010020f7981 */ /* 0x000ea8000c1e1900 */
[----:B------:R-:W2:Y:S01]  /*0350*/  LDG.E R16, desc[UR16][R4.64] ;  /* 0x0000001004107981 */ /* 0x000ea2000c1e1900 */
[----:B---3--:R-:W-:-:S03]  /*0360*/  FFMA R26, R18, R25, R17 ;  /* 0x00000019121a7223 */ /* 0x008fc60000000011 */
[----:B------:R-:W3:Y:S01]  /*0370*/  LDG.E R17, desc[UR16][R2.64+0x4] ;  /* 0x0000041002117981 */ /* 0x000ee2000c1e1900 */
[----:B----4-:R-:W-:-:S03]  /*0380*/  FFMA R25, R19, R20, R26 ;  /* 0x0000001413197223 */ /* 0x010fc6000000001a */
[----:B------:R-:W3:Y:S04]  /*0390*/  LDG.E R18, desc[UR16][R4.64+0x4] ;  /* 0x0000041004127981 */ /* 0x000ee8000c1e1900 */
[----:B------:R-:W4:Y:S01]  /*03a0*/  LDG.E R19, desc[UR16][R2.64+0x8] ;  /* 0x0000081002137981 */ /* 0x000f22000c1e1900 */
[----:B------:R-:W-:-:S03]  /*03b0*/  FFMA R26, R22, R21, R25 ;  /* 0x00000015161a7223 */ /* 0x000fc60000000019 */
[----:B------:R-:W4:Y:S04]  /*03c0*/  LDG.E R20, desc[UR16][R4.64+0x8] ;  /* 0x0000081004147981 */ /* 0x000f28000c1e1900 */
        /* <DEDUP_REMOVED lines=9> */
[----:B------:R-:W4:Y:S04]  /*0460*/  LDG.E R12, desc[UR16][R2.64+0x18] ;  /* 0x00001810020c7981 */ /* 0x000f28000c1e1900 */
[----:B------:R-:W4:Y:S04]  /*0470*/  LDG.E R11, desc[UR16][R4.64+0x18] ;  /* 0x00001810040b7981 */ /* 0x000f28000c1e1900 */
[----:B------:R-:W4:Y:S04]  /*0480*/  LDG.E R26, desc[UR16][R4.64+0x1c] ;  /* 0x00001c10041a7981 */ /* 0x000f28000c1e1900 */
[----:B------:R0:W4:Y:S01]  /*0490*/  LDG.E R25, desc[UR16][R2.64+0x1c] ;  /* 0x00001c1002197981 */ /* 0x000122000c1e1900 */
[----:B------:R-:W-:Y:S01]  /*04a0*/  FFMA R14, R13, R14, R28 ;  /* 0x0000000e0d0e7223 */ /* 0x000fe2000000001c */
[----:B------:R-:W-:-:S04]  /*04b0*/  UIADD3 UR11, UPT, UPT, UR11, 0x10, URZ ;  /* 0x000000100b0b7890 */ /* 0x000fc8000fffe0ff */
[----:B------:R-:W-:Y:S01]  /*04c0*/  UISETP.NE.AND UP1, UPT, UR11, URZ, UPT ;  /* 0x000000ff0b00728c */ /* 0x000fe2000bf25270 */
[----:B0-----:R-:W-:Y:S02]  /*04d0*/  IADD3 R2, P0, PT, R2, 0x40, RZ ;  /* 0x0000004002027810 */ /* 0x001fe40007f1e0ff */
[----:B------:R-:W-:Y:S02]  /*04e0*/  IADD3 R6, PT, PT, R6, 0x10, RZ ;  /* 0x0000001006067810 */ /* 0x000fe40007ffe0ff */
[----:B------:R-:W-:Y:S01]  /*04f0*/  IADD3.X R3, PT, PT, RZ, R3, RZ, P0, !PT ;  /* 0x00000003ff037210 */ /* 0x000fe200007fe4ff */
[----:B--2---:R-:W-:-:S04]  /*0500*/  FFMA R14, R15, R16, R14 ;  /* 0x000000100f0e7223 */ /* 0x004fc8000000000e */
[----:B---3--:R-:W-:-:S04]  /*0510*/  FFMA R14, R17, R18, R14 ;  /* 0x00000012110e7223 */ /* 0x008fc8000000000e */
[----:B----4-:R-:W-:-:S04]  /*0520*/  FFMA R14, R19, R20, R14 ;  /* 0x00000014130e7223 */ /* 0x010fc8000000000e */
[----:B------:R-:W-:-:S04]  /*0530*/  FFMA R14, R21, R22, R14 ;  /* 0x00000016150e7223 */ /* 0x000fc8000000000e */
[----:B------:R-:W-:-:S04]  /*0540*/  FFMA R14, R23, R24, R14 ;  /* 0x00000018170e7223 */ /* 0x000fc8000000000e */
[----:B------:R-:W-:-:S04]  /*0550*/  FFMA R9, R9, R10, R14 ;  /* 0x0000000a09097223 */ /* 0x000fc8000000000e */
[----:B------:R-:W-:-:S04]  /*0560*/  FFMA R12, R12, R11, R9 ;  /* 0x0000000b0c0c7223 */ /* 0x000fc80000000009 */
[----:B------:R-:W-:Y:S01]  /*0570*/  FFMA R15, R25, R26, R12 ;  /* 0x0000001a190f7223 */ /* 0x000fe2000000000c */
[----:B------:R-:W-:Y:S06]  /*0580*/  BRA.U UP1, `(.L_x_63) ;  /* 0xfffffffd011c7547 */ /* 0x000fec000b83ffff */
.L_x_62:
[----:B------:R-:W-:Y:S05]  /*0590*/  BRA.U !UP0, `(.L_x_61) ;  /* 0x0000000508307547 */ /* 0x000fea000b800000 */
[----:B------:R-:W-:Y:S02]  /*05a0*/  UISETP.GE.U32.AND UP0, UPT, UR9, 0x8, UPT ;  /* 0x000000080900788c */ /* 0x000fe4000bf06070 */
[----:B------:R-:W-:-:S04]  /*05b0*/  ULOP3.LUT UR5, UR8, 0x7, URZ, 0xc0, !UPT ;  /* 0x0000000708057892 */ /* 0x000fc8000f8ec0ff */
[----:B------:R-:W-:-:S03]  /*05c0*/  UISETP.NE.AND UP1, UPT, UR5, URZ, UPT ;  /* 0x000000ff0500728c */ /* 0x000fc6000bf25270 */
[----:B------:R-:W-:Y:S08]  /*05d0*/  BRA.U !UP0, `(.L_x_64) ;  /* 0x0000000108787547 */ /* 0x000ff0000b800000 */
[----:B------:R-:W0:Y:S01]  /*05e0*/  LDC.64 R2, c[0x0][0x388] ;  /* 0x0000e200ff027b82 */ /* 0x000e220000000a00 */
[----:B------:R-:W-:-:S07]  /*05f0*/  IADD3 R9, PT, PT, R7, R8, RZ ;  /* 0x0000000807097210 */ /* 0x000fce0007ffe0ff */
[----:B------:R-:W1:Y:S01]  /*0600*/  LDC.64 R4, c[0x0][0x380] ;  /* 0x0000e000ff047b82 */ /* 0x000e620000000a00 */
[----:B0-----:R-:W-:-:S05]  /*0610*/  IMAD.WIDE R2, R9, 0x4, R2 ;  /* 0x0000000409027825 */ /* 0x001fca00078e0202 */
[----:B------:R-:W2:Y:S01]  /*0620*/  LDG.E R11, desc[UR16][R2.64] ;  /* 0x00000010020b7981 */ /* 0x000ea2000c1e1900 */
[----:B-1----:R-:W-:-:S03]  /*0630*/  IMAD.WIDE.U32 R4, R8, 0x4, R4 ;  /* 0x0000000408047825 */ /* 0x002fc600078e0004 */
[----:B------:R-:W3:Y:S04]  /*0640*/  LDG.E R12, desc[UR16][R2.64+0x4] ;  /* 0x00000410020c7981 */ /* 0x000ee8000c1e1900 */
        /* <DEDUP_REMOVED lines=14> */
[----:B------:R-:W-:Y:S01]  /*0730*/  IADD3 R8, PT, PT, R8, 0x8, RZ ;  /* 0x0000000808087810 */ /* 0x000fe20007ffe0ff */
[----:B--2--5:R-:W-:-:S04]  /*0740*/  FFMA R10, R10, R11, R15 ;  /* 0x0000000b0a0a7223 */ /* 0x024fc8000000000f */
[----:B---3--:R-:W-:-:S04]  /*0750*/  FFMA R10, R13, R12, R10 ;  /* 0x0000000c0d0a7223 */ /* 0x008fc8000000000a */
[----:B----4-:R-:W-:-:S04]  /*0760*/  FFMA R10, R17, R14, R10 ;  /* 0x0000000e110a7223 */ /* 0x010fc8000000000a */
[----:B------:R-:W-:-:S04]  /*0770*/  FFMA R10, R19, R16, R10 ;  /* 0x00000010130a7223 */ /* 0x000fc8000000000a */
[----:B------:R-:W-:-:S04]  /*0780*/  FFMA R10, R21, R18, R10 ;  /* 0x00000012150a7223 */ /* 0x000fc8000000000a */
[----:B------:R-:W-:-:S04]  /*0790*/  FFMA R23, R23, R20, R10 ;  /* 0x0000001417177223 */ /* 0x000fc8000000000a */
[----:B------:R-:W-:-:S04]  /*07a0*/  FFMA R6, R6, R9, R23 ;  /* 0x0000000906067223 */ /* 0x000fc80000000017 */
[----:B------:R-:W-:-:S07]  /*07b0*/  FFMA R15, R25, R22, R6 ;  /* 0x00000016190f7223 */ /* 0x000fce0000000006 */
.L_x_64:
        /* <DEDUP_REMOVED lines=22> */
[----:B------:R-:W-:-:S07]  /*0920*/  FFMA R15, R17, R14, R6 ;  /* 0x0000000e110f7223 */ /* 0x000fce0000000006 */
.L_x_65:
[----:B------:R-:W-:Y:S05]  /*0930*/  BRA.U !UP1, `(.L_x_61) ;  /* 0x0000000109487547 */ /* 0x000fea000b800000 */
[----:B------:R-:W0:Y:S01]  /*0940*/  LDC.64 R2, c[0x0][0x380] ;  /* 0x0000e000ff027b82 */ /* 0x000e220000000a00 */
[----:B------:R-:W-:Y:S01]  /*0950*/  IADD3 R7, PT, PT, R7, R8, RZ ;  /* 0x0000000807077210 */ /* 0x000fe20007ffe0ff */
[----:B------:R-:W-:-:S06]  /*0960*/  UIADD3 UR4, UPT, UPT, -UR4, URZ, URZ ;  /* 0x000000ff04047290 */ /* 0x000fcc000fffe1ff */
[----:B------:R-:W1:Y:S01]  /*0970*/  LDC.64 R10, c[0x0][0x388] ;  /* 0x0000e200ff0a7b82 */ /* 0x000e620000000a00 */
[----:B0-----:R-:W-:-:S03]  /*0980*/  IMAD.WIDE.U32 R2, R8, 0x4, R2 ;  /* 0x0000000408027825 */ /* 0x001fc600078e0002 */
[----:B------:R-:W-:Y:S02]  /*0990*/  MOV R6, R2 ;  /* 0x0000000200067202 */ /* 0x000fe40000000f00 */
[----:B------:R-:W-:-:S07]  /*09a0*/  MOV R5, R3 ;  /* 0x0000000300057202 */ /* 0x000fce0000000f00 */
.L_x_66:
[----:B-1----:R-:W-:Y:S01]  /*09b0*/  IMAD.WIDE R2, R7, 0x4, R10 ;  /* 0x0000000407027825 */ /* 0x002fe200078e020a */
[----:B------:R-:W-:-:S05]  /*09c0*/  MOV R4, R6 ;  /* 0x0000000600047202 */ /* 0x000fca0000000f00 */
[----:B------:R-:W2:Y:S04]  /*09d0*/  LDG.E R2, desc[UR16][R2.64] ;  /* 0x0000001002027981 */ /* 0x000ea8000c1e1900 */
[----:B------:R0:W2:Y:S01]  /*09e0*/  LDG.E R4, desc[UR16][R4.64] ;  /* 0x0000001004047981 */ /* 0x0000a2000c1e1900 */
[----:B------:R-:W-:Y:S01]  /*09f0*/  UIADD3 UR4, UPT, UPT, UR4, 0x1, URZ ;  /* 0x0000000104047890 */ /* 0x000fe2000fffe0ff */
[----:B------:R-:W-:Y:S02]  /*0a00*/  IADD3 R6, P0, PT, R6, 0x4, RZ ;  /* 0x0000000406067810 */ /* 0x000fe40007f1e0ff */
[----:B------:R-:W-:Y:S01]  /*0a10*/  IADD3 R7, PT, PT, R7, 0x1, RZ ;  /* 0x0000000107077810 */ /* 0x000fe20007ffe0ff */
[----:B------:R-:W-:Y:S01]  /*0a20*/  UISETP.NE.AND UP0, UPT, UR4, URZ, UPT ;  /* 0x000000ff0400728c */ /* 0x000fe2000bf05270 */
[----:B0-----:R-:W-:Y:S01]  /*0a30*/  IADD3.X R5, PT, PT, RZ, R5, RZ, P0, !PT ;  /* 0x00000005ff057210 */ /* 0x001fe200007fe4ff */
[----:B--2--5:R-:W-:-:S07]  /*0a40*/  FFMA R15, R4, R2, R15 ;  /* 0x00000002040f7223 */ /* 0x024fce000000000f */
[----:B------:R-:W-:Y:S05]  /*0a50*/  BRA.U UP0, `(.L_x_66) ;  /* 0xfffffffd00d47547 */ /* 0x000fea000b83ffff */
.L_x_61:
[----:B------:R-:W0:Y:S02]  /*0a60*/  LDC.64 R2, c[0x0][0x398] ;  /* 0x0000e600ff027b82 */ /* 0x000e240000000a00 */
[----:B0-----:R-:W-:-:S05]  /*0a70*/  IMAD.WIDE R2, R0, 0x4, R2 ;  /* 0x0000000400027825 */ /* 0x001fca00078e0202 */
[----:B-----5:R-:W-:Y:S01]  /*0a80*/  STG.E desc[UR16][R2.64], R15 ;  /* 0x0000000f02007986 */ /* 0x020fe2000c101910 */
[----:B------:R-:W-:Y:S05]  /*0a90*/  EXIT ;  /* 0x000000000000794d */ /* 0x000fea0003800000 */
.L_x_67:
        /* <DEDUP_REMOVED lines=14> */
.L_x_85:


//--------------------- .text._Z8cudaTanhPfiii    --------------------------
	.section	.text._Z8cudaTanhPfiii,"ax",@progbits
	.align	128
        .global         _Z8cudaTanhPfiii
        .type           _Z8cudaTanhPfiii,@function
        .size           _Z8cudaTanhPfiii,(.L_x_86 - _Z8cudaTanhPfiii)
        .other          _Z8cudaTanhPfiii,@"STO_CUDA_ENTRY STV_DEFAULT"
_Z8cudaTanhPfiii:
.text._Z8cudaTanhPfiii:
[----:B------:R-:W-:Y:S01]  /*0000*/  LDC R1, c[0x0][0x37c] ;  /* 0x0000df00ff017b82 */ /* 0x000fe20000000800 */
[----:B------:R-:W0:Y:S07]  /*0010*/  S2R R5, SR_TID.X ;  /* 0x0000000000057919 */ /* 0x000e2e0000002100 */
[----:B------:R-:W1:Y:S01]  /*0020*/  S2UR UR4, SR_CTAID.Y ;  /* 0x00000000000479c3 */ /* 0x000e620000002600 */
[----:B------:R-:W1:Y:S01]  /*0030*/  LDCU UR5, c[0x0][0x364] ;  /* 0x00006c80ff0577ac */ /* 0x000e620008000800 */
[----:B------:R-:W2:Y:S06]  /*0040*/  S2R R15, SR_TID.Y ;  /* 0x00000000000f7919 */ /* 0x000eac0000002200 */
[----:B------:R-:W0:Y:S08]  /*0050*/  S2UR UR6, SR_CTAID.X ;  /* 0x00000000000679c3 */ /* 0x000e300000002500 */
[----:B------:R-:W0:Y:S08]  /*0060*/  LDC R10, c[0x0][0x360] ;  /* 0x0000d800ff0a7b82 */ /* 0x000e300000000800 */
[----:B------:R-:W3:Y:S01]  /*0070*/  LDC.64 R2, c[0x0][0x388] ;  /* 0x0000e200ff027b82 */ /* 0x000ee20000000a00 */
[----:B-1----:R-:W-:-:S07]  /*0080*/  UIMAD UR4, UR4, UR5, URZ ;  /* 0x00000005040472a4 */ /* 0x002fce000f8e02ff */
[----:B------:R-:W1:Y:S01]  /*0090*/  LDC R13, c[0x0][0x390] ;  /* 0x0000e400ff0d7b82 */ /* 0x000e620000000800 */
[----:B--2---:R-:W-:Y:S01]  /*00a0*/  IADD3 R11, PT, PT, R15, UR4, RZ ;  /* 0x000000040f0b7c10 */ /* 0x004fe2000fffe0ff */
[----:B0-----:R-:W-:-:S05]  /*00b0*/  IMAD R10, R10, UR6, R5 ;  /* 0x000000060a0a7c24 */ /* 0x001fca000f8e0205 */
[----:B---3--:R-:W-:-:S04]  /*00c0*/  ISETP.GE.AND P0, PT, R10, R3, PT ;  /* 0x000000030a00720c */ /* 0x008fc80003f06270 */
[----:B------:R-:W-:-:S04]  /*00d0*/  ISETP.GE.OR P0, PT, R11, R2, P0 ;  /* 0x000000020b00720c */ /* 0x000fc80000706670 */
[----:B-1----:R-:W-:-:S13]  /*00e0*/  ISETP.LT.OR P0, PT, R13, 0x1, P0 ;  /* 0x000000010d00780c */ /* 0x002fda0000701670 */
[----:B------:R-:W-:Y:S05]  /*00f0*/  @P0 EXIT ;  /* 0x000000000000094d */ /* 0x000fea0003800000 */
[C---:B------:R-:W-:Y:S01]  /*0100*/  ISETP.GE.U32.AND P1, PT, R13.reuse, 0x4, PT ;  /* 0x000000040d00780c */ /* 0x040fe20003f26070 */
[----:B------:R-:W0:Y:S01]  /*0110*/  LDCU.64 UR6, c[0x0][0x358] ;  /* 0x00006b00ff0677ac */ /* 0x000e220008000a00 */
[----:B------:R-:W-:Y:S01]  /*0120*/  LOP3.LUT R22, R13, 0x3, RZ, 0xc0, !PT ;  /* 0x000000030d167812 */ /* 0x000fe200078ec0ff */
[----:B------:R-:W-:-:S03]  /*0130*/  HFMA2 R12, -RZ, RZ, 0, 0 ;  /* 0x00000000ff0c7431 */ /* 0x000fc600000001ff */
[----:B------:R-:W-:-:S07]  /*0140*/  ISETP.NE.AND P0, PT, R22, RZ, PT ;  /* 0x000000ff1600720c */ /* 0x000fce0003f05270 */
[----:B------:R-:W-:Y:S06]  /*0150*/  @!P1 BRA `(.L_x_68) ;  /* 0x0000000400709947 */ /* 0x000fec0003800000 */
[----:B------:R-:W1:Y:S01]  /*0160*/  LDC.64 R4, c[0x0][0x380] ;  /* 0x0000e000ff047b82 */ /* 0x000e620000000a00 */
[C---:B------:R-:W-:Y:S01]  /*0170*/  IADD3 R15, PT, PT, R2.reuse, UR4, R15 ;  /* 0x00000004020f7c10 */ /* 0x040fe2000fffe00f */
[C---:B------:R-:W-:Y:S01]  /*0180*/  IMAD R19, R2.reuse, 0x3, R11 ;  /* 0x0000000302137824 */ /* 0x040fe200078e020b */
[----:B------:R-:W-:Y:S01]  /*0190*/  LEA R17, R2, R11, 0x1 ;  /* 0x0000000b02117211 */ /* 0x000fe200078e08ff */
[----:B------:R-:W-:Y:S01]  /*01a0*/  IMAD R14, R3, R2, RZ ;  /* 0x00000002030e7224 */ /* 0x000fe200078e02ff */
[----:B------:R-:W-:Y:S01]  /*01b0*/  LOP3.LUT R12, R13, 0x7ffffffc, RZ, 0xc0, !PT ;  /* 0x7ffffffc0d0c7812 */ /* 0x000fe200078ec0ff */
[-CC-:B------:R-:W-:Y:S02]  /*01c0*/  IMAD R21, R11, R3.reuse, R10.reuse ;  /* 0x000000030b157224 */ /* 0x180fe400078e020a */
[-CC-:B------:R-:W-:Y:S01]  /*01d0*/  IMAD R15, R15, R3.reuse, R10.reuse ;  /* 0x000000030f0f7224 */ /* 0x180fe200078e020a */
[----:B------:R-:W-:Y:S01]  /*01e0*/  IADD3 R16, PT, PT, -R12, RZ, RZ ;  /* 0x000000ff0c107210 */ /* 0x000fe20007ffe1ff */
[----:B------:R-:W-:-:S02]  /*01f0*/  IMAD R17, R17, R3, R10 ;  /* 0x0000000311117224 */ /* 0x000fc400078e020a */
[----:B------:R-:W-:-:S07]  /*0200*/  IMAD R19, R19, R3, R10 ;  /* 0x0000000313137224 */ /* 0x000fce00078e020a */
.L_x_69:
[----:B-12---:R-:W-:-:S05]  /*0210*/  IMAD.WIDE R8, R21, 0x4, R4 ;  /* 0x0000000415087825 */ /* 0x006fca00078e0204 */
[----:B0-----:R-:W2:Y:S01]  /*0220*/  LDG.E R6, desc[UR6][R8.64] ;  /* 0x0000000608067981 */ /* 0x001ea2000c1e1900 */
[----:B------:R-:W-:Y:S01]  /*0230*/  MOV R20, 0x3c80f082 ;  /* 0x3c80f08200147802 */ /* 0x000fe20000000f00 */
[----:B------:R-:W-:Y:S02]  /*0240*/  HFMA2 R18, -RZ, RZ, 1.875, 0 ;  /* 0x3f800000ff127431 */ /* 0x000fe400000001ff */
[C---:B--2---:R-:W-:Y:S01]  /*0250*/  FMUL R0, |R6|.reuse, 2.8853900432586669922 ;  /* 0x4038aa3b06007820 */ /* 0x044fe20000400200 */
[C---:B------:R-:W-:Y:S01]  /*0260*/  FMUL R27, R6.reuse, R6 ;  /* 0x00000006061b7220 */ /* 0x040fe20000400000 */
[C---:B------:R-:W-:Y:S02]  /*0270*/  FSETP.GE.AND P2, PT, |R6|.reuse, 0.60000002384185791016, PT ;  /* 0x3f19999a0600780b */ /* 0x040fe40003f46200 */
[----:B------:R-:W-:Y:S01]  /*0280*/  FSETP.GE.AND P1, PT, |R6|, 9.010913848876953125, PT ;  /* 0x41102cb40600780b */ /* 0x000fe20003f26200 */
[C---:B------:R-:W-:Y:S01]  /*0290*/  FFMA R24, R27.reuse, R20, -0.052303962409496307373 ;  /* 0xbd563cae1b187423 */ /* 0x040fe20000000014 */
[----:B------:R-:W0:Y:S03]  /*02a0*/  MUFU.EX2 R0, R0 ;  /* 0x0000000000007308 */ /* 0x000e260000000800 */
[----:B------:R-:W-:Y:S01]  /*02b0*/  FFMA R24, R27, R24, 0.1331529766321182251 ;  /* 0x3e0859411b187423 */ /* 0x000fe20000000018 */
[----:B0-----:R-:W-:-:S03]  /*02c0*/  FADD R7, R0, 1 ;  /* 0x3f80000000077421 */ /* 0x001fc60000000000 */
[----:B------:R-:W-:-:S04]  /*02d0*/  FFMA R0, R27, R24, -0.33332768082618713379 ;  /* 0xbeaaa9ed1b007423 */ /* 0x000fc80000000018 */
[----:B------:R-:W-:Y:S01]  /*02e0*/  FFMA R27, R27, R0, RZ ;  /* 0x000000001b1b7223 */ /* 0x000fe200000000ff */
[----:B------:R-:W0:Y:S02]  /*02f0*/  MUFU.RCP R7, R7 ;  /* 0x0000000700077308 */ /* 0x000e240000001000 */
[----:B0-----:R-:W-:-:S05]  /*0300*/  FFMA R23, R7, -2, R18 ;  /* 0xc000000007177823 */ /* 0x001fca0000000012 */
[----:B------:R-:W-:-:S04]  /*0310*/  FSEL R23, R23, 1, !P1 ;  /* 0x3f80000017177808 */ /* 0x000fc80004800000 */
[--C-:B------:R-:W-:Y:S01]  /*0320*/  LOP3.LUT R25, R23, 0x80000000, R6.reuse, 0xb8, !PT ;  /* 0x8000000017197812 */ /* 0x100fe200078eb806 */
[----:B------:R-:W-:Y:S01]  /*0330*/  @!P2 FFMA R25, R6, R27, R6 ;  /* 0x0000001b0619a223 */ /* 0x000fe20000000006 */
[----:B------:R-:W-:-:S04]  /*0340*/  IMAD.WIDE R6, R15, 0x4, R4 ;  /* 0x000000040f067825 */ /* 0x000fc800078e0204 */
[----:B------:R0:W-:Y:S04]  /*0350*/  STG.E desc[UR6][R8.64], R25 ;  /* 0x0000001908007986 */ /* 0x0001e8000c101906 */
[----:B------:R-:W2:Y:S02]  /*0360*/  LDG.E R23, desc[UR6][R6.64] ;  /* 0x0000000606177981 */ /* 0x000ea4000c1e1900 */
[C---:B--2---:R-:W-:Y:S01]  /*0370*/  FMUL R24, |R23|.reuse, 2.8853900432586669922 ;  /* 0x4038aa3b17187820 */ /* 0x044fe20000400200 */
[C---:B------:R-:W-:Y:S01]  /*0380*/  FMUL R29, R23.reuse, R23 ;  /* 0x00000017171d7220 */ /* 0x040fe20000400000 */
[C---:B------:R-:W-:Y:S02]  /*0390*/  FSETP.GE.AND P2, PT, |R23|.reuse, 0.60000002384185791016, PT ;  /* 0x3f19999a1700780b */ /* 0x040fe40003f46200 */
[----:B------:R-:W-:Y:S01]  /*03a0*/  FSETP.GE.AND P1, PT, |R23|, 9.010913848876953125, PT ;  /* 0x41102cb41700780b */ /* 0x000fe20003f26200 */
[C---:B------:R-:W-:Y:S01]  /*03b0*/  FFMA R0, R29.reuse, R20, -0.052303962409496307373 ;  /* 0xbd563cae1d007423 */ /* 0x040fe20000000014 */
[----:B------:R-:W1:Y:S03]  /*03c0*/  MUFU.EX2 R24, R24 ;  /* 0x0000001800187308 */ /* 0x000e660000000800 */
[----:B------:R-:W-:-:S04]  /*03d0*/  FFMA R0, R29, R0, 0.1331529766321182251 ;  /* 0x3e0859411d007423 */ /* 0x000fc80000000000 */
[----:B------:R-:W-:-:S04]  /*03e0*/  FFMA R0, R29, R0, -0.33332768082618713379 ;  /* 0xbeaaa9ed1d007423 */ /* 0x000fc80000000000 */
[----:B------:R-:W-:Y:S01]  /*03f0*/  FFMA R0, R29, R0, RZ ;  /* 0x000000001d007223 */ /* 0x000fe200000000ff */
[----:B-1----:R-:W-:-:S04]  /*0400*/  FADD R26, R24, 1 ;  /* 0x3f800000181a7421 */ /* 0x002fc80000000000 */
[----:B------:R-:W1:Y:S02]  /*0410*/  MUFU.RCP R27, R26 ;  /* 0x0000001a001b7308 */ /* 0x000e640000001000 */
[----:B-1----:R-:W-:-:S05]  /*0420*/  FFMA R27, R27, -2, R18 ;  /* 0xc00000001b1b7823 */ /* 0x002fca0000000012 */
[----:B0-----:R-:W-:-:S04]  /*0430*/  FSEL R8, R27, 1, !P1 ;  /* 0x3f8000001b087808 */ /* 0x001fc80004800000 */
        /* <DEDUP_REMOVED lines=22> */
[----:B------:R-:W2:Y:S01]  /*05a0*/  LDG.E R23, desc[UR6][R6.64] ;  /* 0x0000000606177981 */ /* 0x000ea2000c1e1900 */
[----:B------:R-:W-:Y:S02]  /*05b0*/  IADD3 R16, PT, PT, R16, 0x4, RZ ;  /* 0x0000000410107810 */ /* 0x000fe40007ffe0ff */
[C---:B------:R-:W-:Y:S02]  /*05c0*/  LEA R15, R14.reuse, R15, 0x2 ;  /* 0x0000000f0e0f7211 */ /* 0x040fe400078e10ff */
[C---:B------:R-:W-:Y:S02]  /*05d0*/  LEA R17, R14.reuse, R17, 0x2 ;  /* 0x000000110e117211 */ /* 0x040fe400078e10ff */
[----:B------:R-:W-:-:S02]  /*05e0*/  LEA R19, R14, R19, 0x2 ;  /* 0x000000130e137211 */ /* 0x000fc400078e10ff */
[----:B------:R-:W-:Y:S01]  /*05f0*/  LEA R21, R14, R21, 0x2 ;  /* 0x000000150e157211 */ /* 0x000fe200078e10ff */
        /* <DEDUP_REMOVED lines=12> */
[----:B0-----:R-:W-:Y:S02]  /*06c0*/  FSEL R8, R27, 1, !P1 ;  /* 0x3f8000001b087808 */ /* 0x001fe40004800000 */
[----:B------:R-:W-:Y:S02]  /*06d0*/  ISETP.NE.AND P1, PT, R16, RZ, PT ;  /* 0x000000ff1000720c */ /* 0x000fe40003f25270 */
[--C-:B------:R-:W-:Y:S01]  /*06e0*/  LOP3.LUT R9, R8, 0x80000000, R23.reuse, 0xb8, !PT ;  /* 0x8000000008097812 */ /* 0x100fe200078eb817 */
[----:B------:R-:W-:-:S05]  /*06f0*/  @!P2 FFMA R9, R23, R0, R23 ;  /* 0x000000001709a223 */ /* 0x000fca0000000017 */
[----:B------:R2:W-:Y:S05]  /*0700*/  STG.E desc[UR6][R6.64], R9 ;  /* 0x0000000906007986 */ /* 0x0005ea000c101906 */
[----:B------:R-:W-:Y:S05]  /*0710*/  @P1 BRA `(.L_x_69) ;  /* 0xfffffff800bc1947 */ /* 0x000fea000383ffff */
.L_x_68:
[----:B0-----:R-:W-:Y:S05]  /*0720*/  @!P0 EXIT ;  /* 0x000000000000894d */ /* 0x001fea0003800000 */
[----:B------:R-:W-:Y:S02]  /*0730*/  ISETP.NE.AND P1, PT, R22, 0x1, PT ;  /* 0x000000011600780c */ /* 0x000fe40003f25270 */
[----:B------:R-:W-:-:S04]  /*0740*/  LOP3.LUT R13, R13, 0x1, RZ, 0xc0, !PT ;  /* 0x000000010d0d7812 */ /* 0x000fc800078ec0ff */
[----:B------:R-:W-:-:S07]  /*0750*/  ISETP.NE.U32.AND P0, PT, R13, 0x1, PT ;  /* 0x000000010d00780c */ /* 0x000fce0003f05070 */
[----:B------:R-:W-:Y:S06]  /*0760*/  @!P1 BRA `(.L_x_70) ;  /* 0x0000000000b09947 */ /* 0x000fec0003800000 */
[----:B--2---:R-:W0:Y:S01]  /*0770*/  LDC.64 R6, c[0x0][0x380] ;  /* 0x0000e000ff067b82 */ /* 0x004e220000000a00 */
[----:B------:R-:W-:-:S04]  /*0780*/  IMAD R13, R12, R2, R11 ;  /* 0x000000020c0d7224 */ /* 0x000fc800078e020b */
[----:B------:R-:W-:-:S04]  /*0790*/  IMAD R5, R13, R3, R10 ;  /* 0x000000030d057224 */ /* 0x000fc800078e020a */
[----:B0-----:R-:W-:-:S05]  /*07a0*/  IMAD.WIDE R4, R5, 0x4, R6 ;  /* 0x0000000405047825 */ /* 0x001fca00078e0206 */
[----:B------:R-:W2:Y:S01]  /*07b0*/  LDG.E R14, desc[UR6][R4.64] ;  /* 0x00000006040e7981 */ /* 0x000ea2000c1e1900 */
[----:B------:R-:W-:Y:S01]  /*07c0*/  MOV R9, 0x3c80f082 ;  /* 0x3c80f08200097802 */ /* 0x000fe20000000f00 */
[----:B------:R-:W-:Y:S01]  /*07d0*/  HFMA2 R8, -RZ, RZ, 1.875, 0 ;  /* 0x3f800000ff087431 */ /* 0x000fe200000001ff */
[----:B------:R-:W-:-:S05]  /*07e0*/  IADD3 R19, PT, PT, R13, R2, RZ ;  /* 0x000000020d137210 */ /* 0x000fca0007ffe0ff */
[----:B------:R-:W-:-:S04]  /*07f0*/  IMAD R19, R19, R3, R10 ;  /* 0x0000000313137224 */ /* 0x000fc800078e020a */
[----:B------:R-:W-:-:S04]  /*0800*/  IMAD.WIDE R6, R19, 0x4, R6 ;  /* 0x0000000413067825 */ /* 0x000fc800078e0206 */
        /* <DEDUP_REMOVED lines=14> */
[----:B------:R-:W-:-:S05]  /*08f0*/  @!P2 FFMA R13, R14, R17, R14 ;  /* 0x000000110e0da223 */ /* 0x000fca000000000e */
[----:B------:R0:W-:Y:S04]  /*0900*/  STG.E desc[UR6][R4.64], R13 ;  /* 0x0000000d04007986 */ /* 0x0001e8000c101906 */
[----:B------:R-:W2:Y:S01]  /*0910*/  LDG.E R14, desc[UR6][R6.64] ;  /* 0x00000006060e7981 */ /* 0x000ea2000c1e1900 */
[----:B------:R-:W-:Y:S01]  /*0920*/  IADD3 R12, PT, PT, R12, 0x2, RZ ;  /* 0x000000020c0c7810 */ /* 0x000fe20007ffe0ff */
        /* <DEDUP_REMOVED lines=8> */
[----:B0-----:R-:W-:Y:S01]  /*09b0*/  FFMA R5, R18, R0, RZ ;  /* 0x0000000012057223 */ /* 0x001fe200000000ff */
[----:B-1----:R-:W-:-:S04]  /*09c0*/  FADD R16, R15, 1 ;  /* 0x3f8000000f107421 */ /* 0x002fc80000000000 */
[----:B------:R-:W0:Y:S02]  /*09d0*/  MUFU.RCP R17, R16 ;  /* 0x0000001000117308 */ /* 0x000e240000001000 */
[----:B0-----:R-:W-:-:S05]  /*09e0*/  FFMA R17, R17, -2, R8 ;  /* 0xc000000011117823 */ /* 0x001fca0000000008 */
[----:B------:R-:W-:-:S04]  /*09f0*/  FSEL R17, R17, 1, !P1 ;  /* 0x3f80000011117808 */ /* 0x000fc80004800000 */
[--C-:B------:R-:W-:Y:S01]  /*0a00*/  LOP3.LUT R17, R17, 0x80000000, R14.reuse, 0xb8, !PT ;  /* 0x8000000011117812 */ /* 0x100fe200078eb80e */
[----:B------:R-:W-:-:S05]  /*0a10*/  @!P2 FFMA R17, R14, R5, R14 ;  /* 0x000000050e11a223 */ /* 0x000fca000000000e */
[----:B------:R0:W-:Y:S02]  /*0a20*/  STG.E desc[UR6][R6.64], R17 ;  /* 0x0000001106007986 */ /* 0x0001e4000c101906 */
.L_x_70:
[----:B------:R-:W-:Y:S05]  /*0a30*/  @P0 EXIT ;  /* 0x000000000000094d */ /* 0x000fea0003800000 */
[----:B------:R-:W1:Y:S01]  /*0a40*/  LDC.64 R4, c[0x0][0x380] ;  /* 0x0000e000ff047b82 */ /* 0x000e620000000a00 */
[----:B------:R-:W-:-:S04]  /*0a50*/  IMAD R2, R12, R2, R11 ;  /* 0x000000020c027224 */ /* 0x000fc800078e020b */
[----:B------:R-:W-:-:S04]  /*0a60*/  IMAD R3, R2, R3, R10 ;  /* 0x0000000302037224 */ /* 0x000fc800078e020a */
[----:B-1----:R-:W-:-:S05]  /*0a70*/  IMAD.WIDE R2, R3, 0x4, R4 ;  /* 0x0000000403027825 */ /* 0x002fca00078e0204 */
[----:B------:R-:W3:Y:S01]  /*0a80*/  LDG.E R4, desc[UR6][R2.64] ;  /* 0x0000000602047981 */ /* 0x000ee2000c1e1900 */
[----:B------:R-:W-:Y:S01]  /*0a90*/  MOV R8, 0x3c80f082 ;  /* 0x3c80f08200087802 */ /* 0x000fe20000000f00 */
[----:B0-2---:R-:W-:Y:S02]  /*0aa0*/  HFMA2 R6, -RZ, RZ, 1.875, 0 ;  /* 0x3f800000ff067431 */ /* 0x005fe400000001ff */
[C---:B---3--:R-:W-:Y:S01]  /*0ab0*/  FMUL R0, |R4|.reuse, 2.8853900432586669922 ;  /* 0x4038aa3b04007820 */ /* 0x048fe20000400200 */
        /* <DEDUP_REMOVED lines=14> */
[----:B------:R-:W-:Y:S01]  /*0ba0*/  STG.E desc[UR6][R2.64], R7 ;  /* 0x0000000702007986 */ /* 0x000fe2000c101906 */
[----:B------:R-:W-:Y:S05]  /*0bb0*/  EXIT ;  /* 0x000000000000794d */ /* 0x000fea0003800000 */
.L_x_71:
        /* <DEDUP_REMOVED lines=12> */
.L_x_86:


//--------------------- .text._Z14AveragePoolingPfS_ii --------------------------
	.section	.text._Z14AveragePoolingPfS_ii,"ax",@progbits
	.align	128
        .global         _Z14AveragePoolingPfS_ii
        .type           _Z14AveragePoolingPfS_ii,@function
        .size           _Z14AveragePoolingPfS_ii,(.L_x_87 - _Z14AveragePoolingPfS_ii)
        .other          _Z14AveragePoolingPfS_ii,@"STO_CUDA_ENTRY STV_DEFAULT"
_Z14AveragePoolingPfS_ii:
.text._Z14AveragePoolingPfS_ii:
[----:B------:R-:W-:Y:S01]  /*0000*/  LDC R1, c[0x0][0x37c] ;  /* 0x0000df00ff017b82 */ /* 0x000fe20000000800 */
[----:B------:R-:W0:Y:S07]  /*0010*/  S2R R3, SR_TID.X ;  /* 0x0000000000037919 */ /* 0x000e2e0000002100 */
[----:B------:R-:W0:Y:S01]  /*0020*/  LDC R0, c[0x0][0x360] ;  /* 0x0000d800ff007b82 */ /* 0x000e220000000800 */
[----:B------:R-:W1:Y:S01]  /*0030*/  LDCU UR6, c[0x0][0x394] ;  /* 0x00007280ff0677ac */ /* 0x000e620008000800 */
[----:B------:R-:W2:Y:S06]  /*0040*/  S2R R2, SR_TID.Y ;  /* 0x0000000000027919 */ /* 0x000eac0000002200 */
[----:B------:R-:W0:Y:S08]  /*0050*/  S2UR UR4, SR_CTAID.X ;  /* 0x00000000000479c3 */ /* 0x000e300000002500 */
[----:B------:R-:W2:Y:S08]  /*0060*/  S2UR UR5, SR_CTAID.Y ;  /* 0x00000000000579c3 */ /* 0x000eb00000002600 */
[----:B------:R-:W2:Y:S01]  /*0070*/  LDC R9, c[0x0][0x364] ;  /* 0x0000d900ff097b82 */ /* 0x000ea20000000800 */
[----:B0-----:R-:W-:-:S02]  /*0080*/  IMAD R0, R0, UR4, R3 ;  /* 0x0000000400007c24 */ /* 0x001fc4000f8e0203 */
[----:B--2---:R-:W-:-:S05]  /*0090*/  IMAD R9, R9, UR5, R2 ;  /* 0x0000000509097c24 */ /* 0x004fca000f8e0202 */
[----:B------:R-:W-:-:S04]  /*00a0*/  VIMNMX R2, PT, PT, R0, R9, !PT ;  /* 0x0000000900027248 */ /* 0x000fc80007fe0100 */
[----:B-1----:R-:W-:-:S13]  /*00b0*/  ISETP.GE.AND P0, PT, R2, UR6, PT ;  /* 0x0000000602007c0c */ /* 0x002fda000bf06270 */
[----:B------:R-:W-:Y:S05]  /*00c0*/  @P0 EXIT ;  /* 0x000000000000094d */ /* 0x000fea0003800000 */
[----:B------:R-:W0:Y:S01]  /*00d0*/  LDC R7, c[0x0][0x390] ;  /* 0x0000e400ff077b82 */ /* 0x000e220000000800 */
[----:B------:R-:W1:Y:S07]  /*00e0*/  LDCU.64 UR4, c[0x0][0x358] ;  /* 0x00006b00ff0477ac */ /* 0x000e6e0008000a00 */
[----:B------:R-:W2:Y:S01]  /*00f0*/  LDC.64 R2, c[0x0][0x380] ;  /* 0x0000e000ff027b82 */ /* 0x000ea20000000a00 */
[----:B0-----:R-:W-:-:S05]  /*0100*/  IMAD R5, R9, R7, R0 ;  /* 0x0000000709057224 */ /* 0x001fca00078e0200 */
[----:B------:R-:W-:-:S05]  /*0110*/  SHF.L.U32 R5, R5, 0x1, RZ ;  /* 0x0000000105057819 */ /* 0x000fca00000006ff */
[----:B--2---:R-:W-:-:S05]  /*0120*/  IMAD.WIDE R2, R5, 0x4, R2 ;  /* 0x0000000405027825 */ /* 0x004fca00078e0202 */
[----:B-1----:R-:W2:Y:S01]  /*0130*/  LDG.E R8, desc[UR4][R2.64] ;  /* 0x0000000402087981 */ /* 0x002ea2000c1e1900 */
[----:B------:R-:W-:Y:S02]  /*0140*/  IMAD.WIDE R4, R7, 0x4, R2 ;  /* 0x0000000407047825 */ /* 0x000fe400078e0202 */
[----:B------:R-:W0:Y:S01]  /*0150*/  LDC.64 R6, c[0x0][0x388] ;  /* 0x0000e200ff067b82 */ /* 0x000e220000000a00 */
[----:B------:R-:W3:Y:S04]  /*0160*/  LDG.E R11, desc[UR4][R2.64+0x4] ;  /* 0x00000404020b7981 */ /* 0x000ee8000c1e1900 */
[----:B------:R-:W4:Y:S04]  /*0170*/  LDG.E R13, desc[UR4][R4.64] ;  /* 0x00000004040d7981 */ /* 0x000f28000c1e1900 */
[----:B------:R-:W5:Y:S01]  /*0180*/  LDG.E R15, desc[UR4][R4.64+0x4] ;  /* 0x00000404040f7981 */ /* 0x000f62000c1e1900 */
[----:B------:R-:W-:-:S04]  /*0190*/  IMAD R9, R9, UR6, R0 ;  /* 0x0000000609097c24 */ /* 0x000fc8000f8e0200 */
[----:B0-----:R-:W-:-:S04]  /*01a0*/  IMAD.WIDE R6, R9, 0x4, R6 ;  /* 0x0000000409067825 */ /* 0x001fc800078e0206 */
[----:B--2---:R-:W-:-:S04]  /*01b0*/  FADD R8, RZ, R8 ;  /* 0x00000008ff087221 */ /* 0x004fc80000000000 */
[----:B---3--:R-:W-:-:S04]  /*01c0*/  FADD R8, R8, R11 ;  /* 0x0000000b08087221 */ /* 0x008fc80000000000 */
[----:B----4-:R-:W-:-:S04]  /*01d0*/  FADD R8, R8, R13 ;  /* 0x0000000d08087221 */ /* 0x010fc80000000000 */
[----:B-----5:R-:W-:-:S04]  /*01e0*/  FADD R8, R8, R15 ;  /* 0x0000000f08087221 */ /* 0x020fc80000000000 */
[----:B------:R-:W-:-:S05]  /*01f0*/  FMUL R9, R8, 0.25 ;  /* 0x3e80000008097820 */ /* 0x000fca0000400000 */
[----:B------:R-:W-:Y:S01]  /*0200*/  STG.E desc[UR4][R6.64], R9 ;  /* 0x0000000906007986 */ /* 0x000fe2000c101904 */
[----:B------:R-:W-:Y:S05]  /*0210*/  EXIT ;  /* 0x000000000000794d */ /* 0x000fea0003800000 */
.L_x_72:
        /* <DEDUP_REMOVED lines=14> */
.L_x_87:


//--------------------- .text._Z13Convolution2DPfS_S_S_iiii --------------------------
	.section	.text._Z13Convolution2DPfS_S_S_iiii,"ax",@progbits
	.align	128
        .global         _Z13Convolution2DPfS_S_S_iiii
        .type           _Z13Convolution2DPfS_S_S_iiii,@function
        .size           _Z13Convolution2DPfS_S_S_iiii,(.L_x_88 - _Z13Convolution2DPfS_S_S_iiii)
        .other          _Z13Convolution2DPfS_S_S_iiii,@"STO_CUDA_ENTRY STV_DEFAULT"
_Z13Convolution2DPfS_S_S_iiii:
.text._Z13Convolution2DPfS_S_S_iiii:
[----:B------:R-:W-:Y:S01]  /*0000*/  LDC R1, c[0x0][0x37c] ;  /* 0x0000df00ff017b82 */ /* 0x000fe20000000800 */
[----:B------:R-:W0:Y:S07]  /*0010*/  S2R R3, SR_TID.X ;  /* 0x0000000000037919 */ /* 0x000e2e0000002100 */
[----:B------:R-:W0:Y:S01]  /*0020*/  LDC R4, c[0x0][0x360] ;  /* 0x0000d800ff047b82 */ /* 0x000e220000000800 */
[----:B------:R-:W1:Y:S01]  /*0030*/  LDCU.64 UR6, c[0x0][0x3a8] ;  /* 0x00007500ff0677ac */ /* 0x000e620008000a00 */
[----:B------:R-:W2:Y:S01]  /*0040*/  S2R R2, SR_TID.Y ;  /* 0x0000000000027919 */ /* 0x000ea20000002200 */
[----:B------:R-:W1:Y:S05]  /*0050*/  S2R R0, SR_CTAID.Z ;  /* 0x0000000000007919 */ /* 0x000e6a0000002700 */
[----:B------:R-:W0:Y:S08]  /*0060*/  S2UR UR4, SR_CTAID.X ;  /* 0x00000000000479c3 */ /* 0x000e300000002500 */
[----:B------:R-:W2:Y:S08]  /*0070*/  S2UR UR5, SR_CTAID.Y ;  /* 0x00000000000579c3 */ /* 0x000eb00000002600 */
[----:B------:R-:W2:Y:S01]  /*0080*/  LDC R5, c[0x0][0x364] ;  /* 0x0000d900ff057b82 */ /* 0x000ea20000000800 */
[----:B0-----:R-:W-:Y:S01]  /*0090*/  IMAD R4, R4, UR4, R3 ;  /* 0x0000000404047c24 */ /* 0x001fe2000f8e0203 */
[----:B-1----:R-:W-:Y:S01]  /*00a0*/  ISETP.GE.AND P0, PT, R0, UR7, PT ;  /* 0x0000000700007c0c */ /* 0x002fe2000bf06270 */
[----:B--2---:R-:W-:-:S05]  /*00b0*/  IMAD R5, R5, UR5, R2 ;  /* 0x0000000505057c24 */ /* 0x004fca000f8e0202 */
[----:B------:R-:W-:-:S04]  /*00c0*/  VIMNMX R2, PT, PT, R4, R5, !PT ;  /* 0x0000000504027248 */ /* 0x000fc80007fe0100 */
[----:B------:R-:W-:-:S13]  /*00d0*/  ISETP.GE.OR P0, PT, R2, UR6, P0 ;  /* 0x0000000602007c0c */ /* 0x000fda0008706670 */
[----:B------:R-:W-:Y:S05]  /*00e0*/  @P0 EXIT ;  /* 0x000000000000094d */ /* 0x000fea0003800000 */
[----:B------:R-:W0:Y:S01]  /*00f0*/  LDC.64 R6, c[0x0][0x390] ;  /* 0x0000e400ff067b82 */ /* 0x000e220000000a00 */
[----:B------:R-:W1:Y:S01]  /*0100*/  LDCU.64 UR10, c[0x0][0x358] ;  /* 0x00006b00ff0a77ac */ /* 0x000e620008000a00 */
[----:B------:R-:W2:Y:S01]  /*0110*/  LDCU UR6, c[0x0][0x3a4] ;  /* 0x00007480ff0677ac */ /* 0x000ea20008000800 */
[----:B0-----:R-:W-:-:S06]  /*0120*/  IMAD.WIDE.U32 R6, R0, 0x4, R6 ;  /* 0x0000000400067825 */ /* 0x001fcc00078e0006 */
[----:B-1----:R0:W5:Y:S01]  /*0130*/  LDG.E R6, desc[UR10][R6.64] ;  /* 0x0000000a06067981 */ /* 0x002162000c1e1900 */
[----:B--2---:R-:W-:-:S09]  /*0140*/  UISETP.GE.AND UP0, UPT, UR6, 0x1, UPT ;  /* 0x000000010600788c */ /* 0x004fd2000bf06270 */
[----:B0-----:R-:W-:Y:S05]  /*0150*/  BRA.U !UP0, `(.L_x_73) ;  /* 0x0000000908ac7547 */ /* 0x001fea000b800000 */
[----:B------:R-:W-:Y:S02]  /*0160*/  USHF.R.U32.HI UR4, URZ, 0x1, UR6 ;  /* 0x00000001ff047899 */ /* 0x000fe40008011606 */
[----:B------:R-:W-:Y:S02]  /*0170*/  ULOP3.LUT UR7, UR6, 0x7, URZ, 0xc0, !UPT ;  /* 0x0000000706077892 */ /* 0x000fe4000f8ec0ff */
[----:B------:R-:W-:Y:S02]  /*0180*/  ULOP3.LUT UR8, UR6, 0x3, URZ, 0xc0, !UPT ;  /* 0x0000000306087892 */ /* 0x000fe4000f8ec0ff */
[----:B------:R-:W-:Y:S01]  /*0190*/  VIADD R14, R4, -UR4 ;  /* 0x80000004040e7c36 */ /* 0x000fe20008000000 */
[----:B------:R-:W-:Y:S01]  /*01a0*/  ULOP3.LUT UR6, UR6, 0x7ffffff8, URZ, 0xc0, !UPT ;  /* 0x7ffffff806067892 */ /* 0x000fe2000f8ec0ff */
[----:B------:R-:W-:Y:S01]  /*01b0*/  VIADD R15, R5, -UR4 ;  /* 0x80000004050f7c36 */ /* 0x000fe20008000000 */
[----:B------:R-:W-:-:S10]  /*01c0*/  UMOV UR4, URZ ;  /* 0x000000ff00047c82 */ /* 0x000fd40008000000 */
.L_x_80:
[----:B------:R-:W0:Y:S01]  /*01d0*/  LDCU.64 UR12, c[0x0][0x3a0] ;  /* 0x00007400ff0c77ac */ /* 0x000e220008000a00 */
[----:B------:R-:W-:Y:S01]  /*01e0*/  VIADD R7, R15, UR4 ;  /* 0x000000040f077c36 */ /* 0x000fe20008000000 */
[----:B------:R-:W-:Y:S01]  /*01f0*/  UMOV UR5, URZ ;  /* 0x000000ff00057c82 */ /* 0x000fe20008000000 */
[----:B0-----:R-:W-:Y:S02]  /*0200*/  IMAD.U32 R3, RZ, RZ, UR13 ;  /* 0x0000000dff037e24 */ /* 0x001fe4000f8e00ff */
[----:B------:R-:W-:Y:S02]  /*0210*/  IMAD.U32 R2, RZ, RZ, UR12 ;  /* 0x0000000cff027e24 */ /* 0x000fe4000f8e00ff */
[----:B------:R-:W-:Y:S01]  /*0220*/  IMAD R8, R0, R3, UR4 ;  /* 0x0000000400087e24 */ /* 0x000fe2000f8e0203 */
[----:B------:R-:W-:Y:S01]  /*0230*/  ISETP.GE.U32.AND P1, PT, R3, 0x8, PT ;  /* 0x000000080300780c */ /* 0x000fe20003f26070 */
[----:B------:R-:W-:Y:S01]  /*0240*/  UIADD3 UR4, UPT, UPT, UR4, 0x1, URZ ;  /* 0x0000000104047890 */ /* 0x000fe2000fffe0ff */
[----:B------:R-:W-:-:S04]  /*0250*/  ISETP.GE.AND P0, PT, R7, R2, PT ;  /* 0x000000020700720c */ /* 0x000fc80003f06270 */
[----:B------:R-:W-:Y:S02]  /*0260*/  ISETP.GT.AND P0, PT, R7, -0x1, !P0 ;  /* 0xffffffff0700780c */ /* 0x000fe40004704270 */
[----:B------:R-:W-:-:S05]  /*0270*/  ISETP.NE.AND P6, PT, R3, UR4, PT ;  /* 0x0000000403007c0c */ /* 0x000fca000bfc5270 */
[----:B------:R-:W-:Y:S08]  /*0280*/  @!P1 BRA `(.L_x_74) ;  /* 0x0000000400109947 */ /* 0x000ff00003800000 */
[----:B------:R-:W-:-:S05]  /*0290*/  UMOV UR5, URZ ;  /* 0x000000ff00057c82 */ /* 0x000fca0008000000 */
.L_x_75:
[----:B------:R-:W0:Y:S01]  /*02a0*/  LDC.64 R2, c[0x0][0x3a0] ;  /* 0x0000e800ff027b82 */ /* 0x000e220000000a00 */
[----:B------:R-:W-:-:S05]  /*02b0*/  IADD3 R9, PT, PT, R14, UR5, RZ ;  /* 0x000000050e097c10 */ /* 0x000fca000fffe0ff */
[C---:B------:R-:W-:Y:S02]  /*02c0*/  VIADD R17, R9.reuse, 0x1 ;  /* 0x0000000109117836 */ /* 0x040fe40000000000 */
[----:B------:R-:W1:Y:S01]  /*02d0*/  LDC.64 R12, c[0x0][0x380] ;  /* 0x0000e000ff0c7b82 */ /* 0x000e620000000a00 */
[----:B------:R-:W-:-:S07]  /*02e0*/  VIADD R21, R9, 0x2 ;  /* 0x0000000209157836 */ /* 0x000fce0000000000 */
[----:B------:R-:W2:Y:S01]  /*02f0*/  LDC.64 R10, c[0x0][0x388] ;  /* 0x0000e200ff0a7b82 */ /* 0x000ea20000000a00 */
[-C--:B0-----:R-:W-:Y:S01]  /*0300*/  ISETP.GE.AND P2, PT, R9, R2.reuse, PT ;  /* 0x000000020900720c */ /* 0x081fe20003f46270 */
[----:B------:R-:W-:Y:S01]  /*0310*/  IMAD R19, R8, R3, UR5 ;  /* 0x0000000508137e24 */ /* 0x000fe2000f8e0203 */
[-C--:B------:R-:W-:Y:S02]  /*0320*/  ISETP.GE.AND P1, PT, R17, R2.reuse, PT ;  /* 0x000000021100720c */ /* 0x080fe40003f26270 */
[----:B------:R-:W-:Y:S02]  /*0330*/  ISETP.GT.AND P2, PT, R9, -0x1, !P2 ;  /* 0xffffffff0900780c */ /* 0x000fe40005744270 */
[----:B------:R-:W-:Y:S01]  /*0340*/  ISETP.GT.AND P1, PT, R17, -0x1, !P1 ;  /* 0xffffffff1100780c */ /* 0x000fe20004f24270 */
[-C--:B------:R-:W-:Y:S01]  /*0350*/  IMAD R17, R7, R2.reuse, R9 ;  /* 0x0000000207117224 */ /* 0x080fe200078e0209 */
[----:B------:R-:W-:Y:S02]  /*0360*/  PLOP3.LUT P2, PT, P2, P0, PT, 0x80, 0x8 ;  /* 0x000000000008781c */ /* 0x000fe40001741070 */
[----:B------:R-:W-:Y:S01]  /*0370*/  ISETP.GE.AND P4, PT, R21, R2, PT ;  /* 0x000000021500720c */ /* 0x000fe20003f86270 */
[----:B-1----:R-:W-:Y:S01]  /*0380*/  IMAD.WIDE R12, R17, 0x4, R12 ;  /* 0x00000004110c7825 */ /* 0x002fe200078e020c */
[----:B------:R-:W-:-:S02]  /*0390*/  PLOP3.LUT P1, PT, P1, P0, PT, 0x80, 0x8 ;  /* 0x000000000008781c */ /* 0x000fc40000f21070 */
[----:B------:R-:W-:Y:S01]  /*03a0*/  ISETP.GT.AND P4, PT, R21, -0x1, !P4 ;  /* 0xffffffff1500780c */ /* 0x000fe20006784270 */
[----:B--2---:R-:W-:-:S03]  /*03b0*/  IMAD.WIDE R10, R19, 0x4, R10 ;  /* 0x00000004130a7825 */ /* 0x004fc600078e020a */
[----:B------:R-:W-:-:S03]  /*03c0*/  PLOP3.LUT P4, PT, P4, P0, PT, 0x80, 0x8 ;  /* 0x000000000008781c */ /* 0x000fc60002781070 */
[----:B------:R-:W2:Y:S04]  /*03d0*/  @P2 LDG.E R17, desc[UR10][R12.64] ;  /* 0x0000000a0c112981 */ /* 0x000ea8000c1e1900 */
[----:B------:R-:W2:Y:S04]  /*03e0*/  @P2 LDG.E R16, desc[UR10][R10.64] ;  /* 0x0000000a0a102981 */ /* 0x000ea8000c1e1900 */
[----:B------:R-:W3:Y:S04]  /*03f0*/  @P1 LDG.E R19, desc[UR10][R12.64+0x4] ;  /* 0x0000040a0c131981 */ /* 0x000ee8000c1e1900 */
[----:B------:R-:W3:Y:S04]  /*0400*/  @P1 LDG.E R18, desc[UR10][R10.64+0x4] ;  /* 0x0000040a0a121981 */ /* 0x000ee8000c1e1900 */
[----:B------:R-:W4:Y:S04]  /*0410*/  @P4 LDG.E R21, desc[UR10][R12.64+0x8] ;  /* 0x0000080a0c154981 */ /* 0x000f28000c1e1900 */
[----:B------:R-:W4:Y:S01]  /*0420*/  @P4 LDG.E R20, desc[UR10][R10.64+0x8] ;  /* 0x0000080a0a144981 */ /* 0x000f22000c1e1900 */
[C---:B------:R-:W-:Y:S01]  /*0430*/  VIADD R23, R9.reuse, 0x3 ;  /* 0x0000000309177836 */ /* 0x040fe20000000000 */
[----:B------:R-:W-:-:S04]  /*0440*/  IADD3 R25, PT, PT, R9, 0x4, RZ ;  /* 0x0000000409197810 */ /* 0x000fc80007ffe0ff */
[-C--:B------:R-:W-:Y:S02]  /*0450*/  ISETP.GE.AND P5, PT, R23, R2.reuse, PT ;  /* 0x000000021700720c */ /* 0x080fe40003fa6270 */
[----:B------:R-:W-:Y:S02]  /*0460*/  ISETP.GE.AND P3, PT, R25, R2, PT ;  /* 0x000000021900720c */ /* 0x000fe40003f66270 */
[----:B------:R-:W-:Y:S01]  /*0470*/  ISETP.GT.AND P5, PT, R23, -0x1, !P5 ;  /* 0xffffffff1700780c */ /* 0x000fe20006fa4270 */
[----:B------:R-:W-:Y:S01]  /*0480*/  VIADD R23, R9, 0x5 ;  /* 0x0000000509177836 */ /* 0x000fe20000000000 */
[----:B------:R-:W-:-:S04]  /*0490*/  ISETP.GT.AND P3, PT, R25, -0x1, !P3 ;  /* 0xffffffff1900780c */ /* 0x000fc80005f64270 */
[----:B------:R-:W-:Y:S01]  /*04a0*/  PLOP3.LUT P3, PT, P3, P0, PT, 0x80, 0x8 ;  /* 0x000000000008781c */ /* 0x000fe20001f61070 */
[----:B--2--5:R-:W-:Y:S01]  /*04b0*/  @P2 FFMA R6, R17, R16, R6 ;  /* 0x0000001011062223 */ /* 0x024fe20000000006 */
[----:B------:R-:W-:Y:S01]  /*04c0*/  VIADD R17, R9, 0x6 ;  /* 0x0000000609117836 */ /* 0x000fe20000000000 */
[----:B------:R-:W-:Y:S01]  /*04d0*/  ISETP.GE.AND P2, PT, R23, R2, PT ;  /* 0x000000021700720c */ /* 0x000fe20003f46270 */
[----:B------:R-:W-:-:S03]  /*04e0*/  VIADD R9, R9, 0x7 ;  /* 0x0000000709097836 */ /* 0x000fc60000000000 */
[----:B------:R-:W-:Y:S01]  /*04f0*/  ISETP.GT.AND P2, PT, R23, -0x1, !P2 ;  /* 0xffffffff1700780c */ /* 0x000fe20005744270 */
[----:B---3--:R-:W-:Y:S01]  /*0500*/  @P1 FFMA R6, R19, R18, R6 ;  /* 0x0000001213061223 */ /* 0x008fe20000000006 */
[----:B------:R-:W-:-:S04]  /*0510*/  PLOP3.LUT P1, PT, P5, P0, PT, 0x80, 0x8 ;  /* 0x000000000008781c */ /* 0x000fc80002f21070 */
[----:B------:R-:W2:Y:S01]  /*0520*/  @P3 LDG.E R18, desc[UR10][R10.64+0x10] ;  /* 0x0000100a0a123981 */ /* 0x000ea2000c1e1900 */
[C---:B------:R-:W-:Y:S02]  /*0530*/  ISETP.GE.AND P5, PT, R17.reuse, R2, PT ;  /* 0x000000021100720c */ /* 0x040fe40003fa6270 */
[----:B------:R-:W-:Y:S02]  /*0540*/  PLOP3.LUT P2, PT, P2, P0, PT, 0x80, 0x8 ;  /* 0x000000000008781c */ /* 0x000fe40001741070 */
[----:B------:R-:W-:Y:S01]  /*0550*/  ISETP.GT.AND P5, PT, R17, -0x1, !P5 ;  /* 0xffffffff1100780c */ /* 0x000fe20006fa4270 */
[----:B----4-:R-:W-:Y:S01]  /*0560*/  @P4 FFMA R6, R21, R20, R6 ;  /* 0x0000001415064223 */ /* 0x010fe20000000006 */
[C---:B------:R-:W-:Y:S01]  /*0570*/  ISETP.GE.AND P4, PT, R9.reuse, R2, PT ;  /* 0x000000020900720c */ /* 0x040fe20003f86270 */
[----:B------:R-:W2:Y:S01]  /*0580*/  @P3 LDG.E R17, desc[UR10][R12.64+0x10] ;  /* 0x0000100a0c113981 */ /* 0x000ea2000c1e1900 */
[----:B------:R-:W-:Y:S02]  /*0590*/  PLOP3.LUT P5, PT, P5, P0, PT, 0x80, 0x8 ;  /* 0x000000000008781c */ /* 0x000fe40002fa1070 */
[----:B------:R-:W-:Y:S01]  /*05a0*/  ISETP.GT.AND P4, PT, R9, -0x1, !P4 ;  /* 0xffffffff0900780c */ /* 0x000fe20006784270 */
[----:B------:R-:W3:Y:S04]  /*05b0*/  @P1 LDG.E R16, desc[UR10][R10.64+0xc] ;  /* 0x00000c0a0a101981 */ /* 0x000ee8000c1e1900 */
[----:B------:R-:W3:Y:S01]  /*05c0*/  @P1 LDG.E R9, desc[UR10][R12.64+0xc] ;  /* 0x00000c0a0c091981 */ /* 0x000ee2000c1e1900 */
[----:B------:R-:W-:-:S03]  /*05d0*/  PLOP3.LUT P4, PT, P4, P0, PT, 0x80, 0x8 ;  /* 0x000000000008781c */ /* 0x000fc60002781070 */
[----:B------:R-:W4:Y:S04]  /*05e0*/  @P2 LDG.E R19, desc[UR10][R12.64+0x14] ;  /* 0x0000140a0c132981 */ /* 0x000f28000c1e1900 */
[----:B------:R-:W4:Y:S04]  /*05f0*/  @P2 LDG.E R20, desc[UR10][R10.64+0x14] ;  /* 0x0000140a0a142981 */ /* 0x000f28000c1e1900 */
[----:B------:R-:W4:Y:S04]  /*0600*/  @P5 LDG.E R21, desc[UR10][R12.64+0x18] ;  /* 0x0000180a0c155981 */ /* 0x000f28000c1e1900 */
[----:B------:R-:W4:Y:S04]  /*0610*/  @P5 LDG.E R22, desc[UR10][R10.64+0x18] ;  /* 0x0000180a0a165981 */ /* 0x000f28000c1e1900 */
[----:B------:R-:W4:Y:S04]  /*0620*/  @P4 LDG.E R23, desc[UR10][R12.64+0x1c] ;  /* 0x00001c0a0c174981 */ /* 0x000f28000c1e1900 */
[----:B------:R-:W4:Y:S01]  /*0630*/  @P4 LDG.E R24, desc[UR10][R10.64+0x1c] ;  /* 0x00001c0a0a184981 */ /* 0x000f22000c1e1900 */
[----:B------:R-:W-:-:S04]  /*0640*/  UIADD3 UR5, UPT, UPT, UR5, 0x8, URZ ;  /* 0x0000000805057890 */ /* 0x000fc8000fffe0ff */
[----:B------:R-:W-:Y:S01]  /*0650*/  UISETP.NE.AND UP0, UPT, UR5, UR6, UPT ;  /* 0x000000060500728c */ /* 0x000fe2000bf05270 */
[----:B---3--:R-:W-:-:S04]  /*0660*/  @P1 FFMA R6, R9, R16, R6 ;  /* 0x0000001009061223 */ /* 0x008fc80000000006 */
[----:B--2---:R-:W-:-:S04]  /*0670*/  @P3 FFMA R6, R17, R18, R6 ;  /* 0x0000001211063223 */ /* 0x004fc80000000006 */
[----:B----4-:R-:W-:-:S04]  /*0680*/  @P2 FFMA R6, R19, R20, R6 ;  /* 0x0000001413062223 */ /* 0x010fc80000000006 */
[----:B------:R-:W-:-:S04]  /*0690*/  @P5 FFMA R6, R21, R22, R6 ;  /* 0x0000001615065223 */ /* 0x000fc80000000006 */
[----:B------:R-:W-:Y:S01]  /*06a0*/  @P4 FFMA R6, R23, R24, R6 ;  /* 0x0000001817064223 */ /* 0x000fe20000000006 */
[----:B------:R-:W-:Y:S06]  /*06b0*/  BRA.U UP0, `(.L_x_75) ;  /* 0xfffffff900f87547 */ /* 0x000fec000b83ffff */
[----:B------:R-:W-:-:S05]  /*06c0*/  UMOV UR5, UR6 ;  /* 0x0000000600057c82 */ /* 0x000fca0008000000 */
.L_x_74:
[----:B------:R-:W-:-:S09]  /*06d0*/  UISETP.NE.AND UP0, UPT, UR7, URZ, UPT ;  /* 0x000000ff0700728c */ /* 0x000fd2000bf05270 */
[----:B------:R-:W-:Y:S05]  /*06e0*/  BRA.U !UP0, `(.L_x_76) ;  /* 0x0000000508447547 */ /* 0x000fea000b800000 */
[----:B------:R-:W-:Y:S02]  /*06f0*/  UIADD3 UR9, UPT, UPT, UR7, -0x1, URZ ;  /* 0xffffffff07097890 */ /* 0x000fe4000fffe0ff */
[----:B------:R-:W-:Y:S02]  /*0700*/  UISETP.NE.AND UP1, UPT, UR8, URZ, UPT ;  /* 0x000000ff0800728c */ /* 0x000fe4000bf25270 */
[----:B------:R-:W-:-:S09]  /*0710*/  UISETP.GE.U32.AND UP0, UPT, UR9, 0x3, UPT ;  /* 0x000000030900788c */ /* 0x000fd2000bf06070 */
[----:B------:R-:W-:Y:S05]  /*0720*/  BRA.U !UP0, `(.L_x_77) ;  /* 0x00000001088c7547 */ /* 0x000fea000b800000 */
[----:B------:R-:W0:Y:S01]  /*0730*/  LDC.64 R10, c[0x0][0x380] ;  /* 0x0000e000ff0a7b82 */ /* 0x000e220000000a00 */
[----:B------:R-:W-:-:S04]  /*0740*/  IADD3 R21, PT, PT, R14, UR5, RZ ;  /* 0x000000050e157c10 */ /* 0x000fc8000fffe0ff */
[CC--:B------:R-:W-:Y:S01]  /*0750*/  ISETP.GE.AND P1, PT, R21.reuse, R2.reuse, PT ;  /* 0x000000021500720c */ /* 0x0c0fe20003f26270 */
[C---:B------:R-:W-:Y:S02]  /*0760*/  VIADD R9, R21.reuse, 0x1 ;  /* 0x0000000115097836 */ /* 0x040fe40000000000 */
[----:B------:R-:W1:Y:S01]  /*0770*/  LDC.64 R12, c[0x0][0x388] ;  /* 0x0000e200ff0c7b82 */ /* 0x000e620000000a00 */
[C---:B------:R-:W-:Y:S01]  /*0780*/  VIADD R17, R21.reuse, 0x2 ;  /* 0x0000000215117836 */ /* 0x040fe20000000000 */
[C---:B------:R-:W-:Y:S01]  /*0790*/  ISETP.GT.AND P1, PT, R21.reuse, -0x1, !P1 ;  /* 0xffffffff1500780c */ /* 0x040fe20004f24270 */
[----:B------:R-:W-:Y:S01]  /*07a0*/  VIADD R19, R21, 0x3 ;  /* 0x0000000315137836 */ /* 0x000fe20000000000 */
[-C--:B------:R-:W-:Y:S02]  /*07b0*/  ISETP.GE.AND P2, PT, R9, R2.reuse, PT ;  /* 0x000000020900720c */ /* 0x080fe40003f46270 */
[-C--:B------:R-:W-:Y:S02]  /*07c0*/  ISETP.GE.AND P3, PT, R17, R2.reuse, PT ;  /* 0x000000021100720c */ /* 0x080fe40003f66270 */
[----:B------:R-:W-:Y:S01]  /*07d0*/  ISETP.GT.AND P2, PT, R9, -0x1, !P2 ;  /* 0xffffffff0900780c */ /* 0x000fe20005744270 */
[----:B------:R-:W-:Y:S01]  /*07e0*/  IMAD R9, R7, R2, R21 ;  /* 0x0000000207097224 */ /* 0x000fe200078e0215 */
[----:B------:R-:W-:-:S02]  /*07f0*/  PLOP3.LUT P1, PT, P1, P0, PT, 0x80, 0x8 ;  /* 0x000000000008781c */ /* 0x000fc40000f21070 */
[----:B------:R-:W-:Y:S01]  /*0800*/  ISETP.GT.AND P3, PT, R17, -0x1, !P3 ;  /* 0xffffffff1100780c */ /* 0x000fe20005f64270 */
[----:B------:R-:W-:Y:S01]  /*0810*/  IMAD R17, R8, R3, UR5 ;  /* 0x0000000508117e24 */ /* 0x000fe2000f8e0203 */
[----:B------:R-:W-:Y:S02]  /*0820*/  ISETP.GE.AND P4, PT, R19, R2, PT ;  /* 0x000000021300720c */ /* 0x000fe40003f86270 */
[----:B------:R-:W-:Y:S01]  /*0830*/  PLOP3.LUT P2, PT, P2, P0, PT, 0x80, 0x8 ;  /* 0x000000000008781c */ /* 0x000fe20001741070 */
[----:B0-----:R-:W-:Y:S01]  /*0840*/  IMAD.WIDE R10, R9, 0x4, R10 ;  /* 0x00000004090a7825 */ /* 0x001fe200078e020a */
[----:B------:R-:W-:Y:S02]  /*0850*/  ISETP.GT.AND P4, PT, R19, -0x1, !P4 ;  /* 0xffffffff1300780c */ /* 0x000fe40006784270 */
[----:B------:R-:W-:Y:S02]  /*0860*/  PLOP3.LUT P3, PT, P3, P0, PT, 0x80, 0x8 ;  /* 0x000000000008781c */ /* 0x000fe40001f61070 */
[----:B------:R-:W-:Y:S01]  /*0870*/  PLOP3.LUT P4, PT, P4, P0, PT, 0x80, 0x8 ;  /* 0x000000000008781c */ /* 0x000fe20002781070 */
[----:B------:R-:W2:Y:S01]  /*0880*/  @P1 LDG.E R9, desc[UR10][R10.64] ;  /* 0x0000000a0a091981 */ /* 0x000ea2000c1e1900 */
[----:B-1----:R-:W-:-:S05]  /*0890*/  IMAD.WIDE R12, R17, 0x4, R12 ;  /* 0x00000004110c7825 */ /* 0x002fca00078e020c */
[----:B------:R-:W2:Y:S04]  /*08a0*/  @P1 LDG.E R16, desc[UR10][R12.64] ;  /* 0x0000000a0c101981 */ /* 0x000ea8000c1e1900 */
[----:B------:R-:W3:Y:S04]  /*08b0*/  @P2 LDG.E R17, desc[UR10][R10.64+0x4] ;  /* 0x0000040a0a112981 */ /* 0x000ee8000c1e1900 */
[----:B------:R-:W3:Y:S04]  /*08c0*/  @P2 LDG.E R18, desc[UR10][R12.64+0x4] ;  /* 0x0000040a0c122981 */ /* 0x000ee8000c1e1900 */
[----:B------:R-:W4:Y:S04]  /*08d0*/  @P3 LDG.E R19, desc[UR10][R10.64+0x8] ;  /* 0x0000080a0a133981 */ /* 0x000f28000c1e1900 */
[----:B------:R-:W4:Y:S04]  /*08e0*/  @P3 LDG.E R20, desc[UR10][R12.64+0x8] ;  /* 0x0000080a0c143981 */ /* 0x000f28000c1e1900 */
[----:B------:R-:W4:Y:S04]  /*08f0*/  @P4 LDG.E R21, desc[UR10][R10.64+0xc] ;  /* 0x00000c0a0a154981 */ /* 0x000f28000c1e1900 */
[----:B------:R-:W4:Y:S01]  /*0900*/  @P4 LDG.E R22, desc[UR10][R12.64+0xc] ;  /* 0x00000c0a0c164981 */ /* 0x000f22000c1e1900 */
[----:B------:R-:W-:Y:S01]  /*0910*/  UIADD3 UR5, UPT, UPT, UR5, 0x4, URZ ;  /* 0x0000000405057890 */ /* 0x000fe2000fffe0ff */
[----:B--2--5:R-:W-:-:S04]  /*0920*/  @P1 FFMA R6, R9, R16, R6 ;  /* 0x0000001009061223 */ /* 0x024fc80000000006 */
[----:B---3--:R-:W-:-:S04]  /*0930*/  @P2 FFMA R6, R17, R18, R6 ;  /* 0x0000001211062223 */ /* 0x008fc80000000006 */
[----:B----4-:R-:W-:-:S04]  /*0940*/  @P3 FFMA R6, R19, R20, R6 ;  /* 0x0000001413063223 */ /* 0x010fc80000000006 */
[----:B------:R-:W-:-:S07]  /*0950*/  @P4 FFMA R6, R21, R22, R6 ;  /* 0x0000001615064223 */ /* 0x000fce0000000006 */
.L_x_77:
[----:B------:R-:W-:Y:S05]  /*0960*/  BRA.U !UP1, `(.L_x_76) ;  /* 0x0000000109a47547 */ /* 0x000fea000b800000 */
[----:B------:R-:W-:Y:S01]  /*0970*/  UISETP.NE.AND UP0, UPT, UR8, 0x1, UPT ;  /* 0x000000010800788c */ /* 0x000fe2000bf05270 */
[----:B------:R-:W-:-:S08]  /*0980*/  LOP3.LUT P3, RZ, R3, 0x1, RZ, 0xc0, !PT ;  /* 0x0000000103ff7812 */ /* 0x000fd0000786c0ff */
[----:B------:R-:W-:Y:S05]  /*0990*/  BRA.U !UP0, `(.L_x_78) ;  /* 0x0000000108547547 */ /* 0x000fea000b800000 */
[----:B------:R-:W0:Y:S01]  /*09a0*/  LDC.64 R12, c[0x0][0x380] ;  /* 0x0000e000ff0c7b82 */ /* 0x000e220000000a00 */
[----:B------:R-:W-:-:S04]  /*09b0*/  IADD3 R17, PT, PT, R14, UR5, RZ ;  /* 0x000000050e117c10 */ /* 0x000fc8000fffe0ff */
[CC--:B------:R-:W-:Y:S01]  /*09c0*/  ISETP.GE.AND P1, PT, R17.reuse, R2.reuse, PT ;  /* 0x000000021100720c */ /* 0x0c0fe20003f26270 */
[C---:B------:R-:W-:Y:S02]  /*09d0*/  VIADD R9, R17.reuse, 0x1 ;  /* 0x0000000111097836 */ /* 0x040fe40000000000 */
[----:B------:R-:W1:Y:S01]  /*09e0*/  LDC.64 R10, c[0x0][0x388] ;  /* 0x0000e200ff0a7b82 */ /* 0x000e620000000a00 */
[----:B------:R-:W-:Y:S02]  /*09f0*/  ISETP.GT.AND P1, PT, R17, -0x1, !P1 ;  /* 0xffffffff1100780c */ /* 0x000fe40004f24270 */
[CC--:B------:R-:W-:Y:S02]  /*0a00*/  ISETP.GE.AND P2, PT, R9.reuse, R2.reuse, PT ;  /* 0x000000020900720c */ /* 0x0c0fe40003f46270 */
[----:B------:R-:W-:Y:S02]  /*0a10*/  PLOP3.LUT P1, PT, P1, P0, PT, 0x80, 0x8 ;  /* 0x000000000008781c */ /* 0x000fe40000f21070 */
[----:B------:R-:W-:Y:S01]  /*0a20*/  ISETP.GT.AND P2, PT, R9, -0x1, !P2 ;  /* 0xffffffff0900780c */ /* 0x000fe20005744270 */
[----:B------:R-:W-:-:S02]  /*0a30*/  IMAD R9, R7, R2, R17 ;  /* 0x0000000207097224 */ /* 0x000fc400078e0211 */
[----:B------:R-:W-:Y:S01]  /*0a40*/  IMAD R17, R8, R3, UR5 ;  /* 0x0000000508117e24 */ /* 0x000fe2000f8e0203 */
[----:B------:R-:W-:Y:S01]  /*0a50*/  PLOP3.LUT P2, PT, P2, P0, PT, 0x80, 0x8 ;  /* 0x000000000008781c */ /* 0x000fe20001741070 */
[----:B0-----:R-:W-:-:S06]  /*0a60*/  IMAD.WIDE R12, R9, 0x4, R12 ;  /* 0x00000004090c7825 */ /* 0x001fcc00078e020c */
[----:B------:R-:W2:Y:S01]  /*0a70*/  @P1 LDG.E R9, desc[UR10][R12.64] ;  /* 0x0000000a0c091981 */ /* 0x000ea2000c1e1900 */
[----:B-1----:R-:W-:-:S05]  /*0a80*/  IMAD.WIDE R10, R17, 0x4, R10 ;  /* 0x00000004110a7825 */ /* 0x002fca00078e020a */
[----:B------:R-:W3:Y:S04]  /*0a90*/  @P2 LDG.E R17, desc[UR10][R12.64+0x4] ;  /* 0x0000040a0c112981 */ /* 0x000ee8000c1e1900 */
[----:B------:R-:W2:Y:S04]  /*0aa0*/  @P1 LDG.E R16, desc[UR10][R10.64] ;  /* 0x0000000a0a101981 */ /* 0x000ea8000c1e1900 */
[----:B------:R-:W3:Y:S01]  /*0ab0*/  @P2 LDG.E R18, desc[UR10][R10.64+0x4] ;  /* 0x0000040a0a122981 */ /* 0x000ee2000c1e1900 */
[----:B------:R-:W-:Y:S01]  /*0ac0*/  UIADD3 UR5, UPT, UPT, UR5, 0x2, URZ ;  /* 0x0000000205057890 */ /* 0x000fe2000fffe0ff */
[----:B--2--5:R-:W-:-:S04]  /*0ad0*/  @P1 FFMA R6, R9, R16, R6 ;  /* 0x0000001009061223 */ /* 0x024fc80000000006 */
[----:B---3--:R-:W-:-:S07]  /*0ae0*/  @P2 FFMA R6, R17, R18, R6 ;  /* 0x0000001211062223 */ /* 0x008fce0000000006 */
.L_x_78:
[----:B------:R-:W-:Y:S05]  /*0af0*/  @!P3 BRA `(.L_x_76) ;  /* 0x000000000040b947 */ /* 0x000fea0003800000 */
[----:B------:R-:W-:Y:S01]  /*0b00*/  VIADD R9, R14, UR5 ;  /* 0x000000050e097c36 */ /* 0x000fe20008000000 */
[----:B------:R-:W-:Y:S04]  /*0b10*/  BSSY.RECONVERGENT B0, `(.L_x_76) ;  /* 0x000000e000007945 */ /* 0x000fe80003800200 */
[----:B------:R-:W-:-:S04]  /*0b20*/  ISETP.GE.AND P1, PT, R9, R2, PT ;  /* 0x000000020900720c */ /* 0x000fc80003f26270 */
[----:B------:R-:W-:-:S04]  /*0b30*/  ISETP.GT.AND P1, PT, R9, -0x1, !P1 ;  /* 0xffffffff0900780c */ /* 0x000fc80004f24270 */
[----:B------:R-:W-:-:S13]  /*0b40*/  PLOP3.LUT P1, PT, P1, P0, PT, 0x80, 0x8 ;  /* 0x000000000008781c */ /* 0x000fda0000f21070 */
[----:B------:R-:W-:Y:S05]  /*0b50*/  @!P1 BRA `(.L_x_79) ;  /* 0x0000000000249947 */ /* 0x000fea0003800000 */
[----:B------:R-:W0:Y:S01]  /*0b60*/  LDC.64 R12, c[0x0][0x380] ;  /* 0x0000e000ff0c7b82 */ /* 0x000e220000000a00 */
[----:B------:R-:W-:Y:S02]  /*0b70*/  IMAD R7, R7, R2, R9 ;  /* 0x0000000207077224 */ /* 0x000fe400078e0209 */
[----:B------:R-:W-:-:S05]  /*0b80*/  IMAD R9, R8, R3, UR5 ;  /* 0x0000000508097e24 */ /* 0x000fca000f8e0203 */
[----:B------:R-:W1:Y:S01]  /*0b90*/  LDC.64 R10, c[0x0][0x388] ;  /* 0x0000e200ff0a7b82 */ /* 0x000e620000000a00 */
[----:B0-----:R-:W-:-:S06]  /*0ba0*/  IMAD.WIDE R2, R7, 0x4, R12 ;  /* 0x0000000407027825 */ /* 0x001fcc00078e020c */
[----:B------:R-:W2:Y:S01]  /*0bb0*/  LDG.E R3, desc[UR10][R2.64] ;  /* 0x0000000a02037981 */ /* 0x000ea2000c1e1900 */
[----:B-1----:R-:W-:-:S06]  /*0bc0*/  IMAD.WIDE R10, R9, 0x4, R10 ;  /* 0x00000004090a7825 */ /* 0x002fcc00078e020a */
[----:B------:R-:W2:Y:S02]  /*0bd0*/  LDG.E R10, desc[UR10][R10.64] ;  /* 0x0000000a0a0a7981 */ /* 0x000ea4000c1e1900 */
[----:B--2--5:R-:W-:-:S07]  /*0be0*/  FFMA R6, R3, R10, R6 ;  /* 0x0000000a03067223 */ /* 0x024fce0000000006 */
.L_x_79:
[----:B------:R-:W-:Y:S05]  /*0bf0*/  BSYNC.RECONVERGENT B0 ;  /* 0x0000000000007941 */ /* 0x000fea0003800200 */
.L_x_76:
[----:B------:R-:W-:Y:S05]  /*0c00*/  @P6 BRA `(.L_x_80) ;  /* 0xfffffff400706947 */ /* 0x000fea000383ffff */
.L_x_73:
[----:B------:R-:W0:Y:S01]  /*0c10*/  LDCU UR5, c[0x0][0x3a8] ;  /* 0x00007500ff0577ac */ /* 0x000e220008000800 */
[----:B------:R-:W1:Y:S01]  /*0c20*/  LDC.64 R2, c[0x0][0x398] ;  /* 0x0000e600ff027b82 */ /* 0x000e620000000a00 */
[----:B0-----:R-:W-:-:S04]  /*0c30*/  IMAD R5, R0, UR5, R5 ;  /* 0x0000000500057c24 */ /* 0x001fc8000f8e0205 */
[----:B------:R-:W-:-:S04]  /*0c40*/  IMAD R5, R5, UR5, R4 ;  /* 0x0000000505057c24 */ /* 0x000fc8000f8e0204 */
[----:B-1----:R-:W-:-:S05]  /*0c50*/  IMAD.WIDE R2, R5, 0x4, R2 ;  /* 0x0000000405027825 */ /* 0x002fca00078e0202 */
[----:B-----5:R-:W-:Y:S01]  /*0c60*/  STG.E desc[UR10][R2.64], R6 ;  /* 0x0000000602007986 */ /* 0x020fe2000c10190a */
[----:B------:R-:W-:Y:S05]  /*0c70*/  EXIT ;  /* 0x000000000000794d */ /* 0x000fea0003800000 */
.L_x_81:
        /* <DEDUP_REMOVED lines=16> */
.L_x_88:


//--------------------- .nv.shared.reserved.0     --------------------------
	.section	.nv.shared.reserved.0,"aw",@nobits
	.weak		__nv_reservedSMEM_offset_0_alias
	.size		__nv_reservedSMEM_offset_0_alias, 0, 64
	.other		__nv_reservedSMEM_offset_0_alias,@"STO_CUDA_RESERVED_SHARED STV_DEFAULT"
__nv_reservedSMEM_offset_0_alias:
	.zero		0
	.zero		64


//--------------------- .nv.constant0._Z7SoftmaxPfS_i --------------------------
	.section	.nv.constant0._Z7SoftmaxPfS_i,"a",@progbits
	.sectionflags	@""
	.align	4
.nv.constant0._Z7SoftmaxPfS_i:
	.zero		916


//--------------------- .nv.constant0._Z10cudaArgMaxPfiPi --------------------------
	.section	.nv.constant0._Z10cudaArgMaxPfiPi,"a",@progbits
	.sectionflags	@""
	.align	4
.nv.constant0._Z10cudaArgMaxPfiPi:
	.zero		920


//--------------------- .nv.constant0._Z14FullyConnectedPfS_S_S_ii --------------------------
	.section	.nv.constant0._Z14FullyConnectedPfS_S_S_ii,"a",@progbits
	.sectionflags	@""
	.align	4
.nv.constant0._Z14FullyConnectedPfS_S_S_ii:
	.zero		936


//--------------------- .nv.constant0._Z8cudaTanhPfiii --------------------------
	.section	.nv.constant0._Z8cudaTanhPfiii,"a",@progbits
	.sectionflags	@""
	.align	4
.nv.constant0._Z8cudaTanhPfiii:
	.zero		916


//--------------------- .nv.constant0._Z14AveragePoolingPfS_ii --------------------------
	.section	.nv.constant0._Z14AveragePoolingPfS_ii,"a",@progbits
	.sectionflags	@""
	.align	4
.nv.constant0._Z14AveragePoolingPfS_ii:
	.zero		920


//--------------------- .nv.constant0._Z13Convolution2DPfS_S_S_iiii --------------------------
	.section	.nv.constant0._Z13Convolution2DPfS_S_S_iiii,"a",@progbits
	.sectionflags	@""
	.align	4
.nv.constant0._Z13Convolution2DPfS_S_S_iiii:
	.zero		944


//--------------------- SYMBOLS --------------------------

	.type		.nv.reservedSmem.offset0,@object
	.size		.nv.reservedSmem.offset0,0x4
